// auto-generated by cutlass_sweep.gemm — config: {"arch": "sm_100", "cluster_m": 1, "cluster_n": 1, "dtype": "e4m3", "dtype_b": "e4m3", "layout": "nt", "stages": 0, "tile_k": 128, "tile_m": 64, "tile_n": 176}
#include "cutlass/cutlass.h"
#include "cutlass/gemm/collective/collective_builder.hpp"
#include "cutlass/gemm/device/gemm_universal_adapter.h"
#include "cutlass/gemm/kernel/gemm_universal.hpp"
#include "cutlass/epilogue/collective/collective_builder.hpp"

using ElemA = cutlass::float_e4m3_t;
using ElemB = cutlass::float_e4m3_t;
using ElemCD = cutlass::float_e4m3_t;
using Acc  = float;
using TileShape    = cute::Shape<cute::_64, cute::_176, cute::_128>;
using ClusterShape = cute::Shape<cute::_1, cute::_1, cute::_1>;

using CollectiveEpilogue = typename cutlass::epilogue::collective::CollectiveBuilder<
    cutlass::arch::Sm100, cutlass::arch::OpClassTensorOp,
    TileShape, ClusterShape,
    cutlass::epilogue::collective::EpilogueTileAuto,
    Acc, Acc,
    ElemCD, cutlass::layout::RowMajor, 128 / cutlass::sizeof_bits<ElemCD>::value,
    ElemCD, cutlass::layout::RowMajor, 128 / cutlass::sizeof_bits<ElemCD>::value,
    cutlass::epilogue::collective::EpilogueScheduleAuto
  >::CollectiveOp;

using CollectiveMainloop = typename cutlass::gemm::collective::CollectiveBuilder<
    cutlass::arch::Sm100, cutlass::arch::OpClassTensorOp,
    ElemA, cutlass::layout::RowMajor, 128 / cutlass::sizeof_bits<ElemA>::value,
    ElemB, cutlass::layout::ColumnMajor, 128 / cutlass::sizeof_bits<ElemB>::value,
    Acc,
    TileShape, ClusterShape,
    cutlass::gemm::collective::StageCountAutoCarveout<static_cast<int>(sizeof(typename CollectiveEpilogue::SharedStorage))>,
    cutlass::gemm::collective::KernelScheduleAuto
  >::CollectiveOp;

using GemmKernel = cutlass::gemm::kernel::GemmUniversal<
    cute::Shape<int,int,int,int>,
    CollectiveMainloop,
    CollectiveEpilogue
>;
using Gemm = cutlass::gemm::device::GemmUniversalAdapter<GemmKernel>;

// Force the device kernel symbol into the cubin without needing a host main.
auto* _anchor = &cutlass::device_kernel<GemmKernel>;


// ===== COMPILED SASS (sm_100a) =====

	.target	sm_100a

	.elftype	@"ET_EXEC"


//--------------------- .note.nv.tkinfo           --------------------------
	.section	.note.nv.tkinfo,"",@"SHT_NOTE"
	.sectionflags	@"SHF_NOTE_NV_TKINFO"
	.tkinfo
        /*0018*/ 	.word	0x00000002
        /*0030*/ 	.string	""
        /*0030*/ 	.string	"ptxas"
        /*0030*/ 	.string	"Cuda compilation tools, release 13.0, V13.0.88"
        /*0030*/ 	.string	"Build cuda_13.0.r13.0/compiler.36424714_0"
        /*0030*/ 	.string	"-arch sm_100a -m 64 "



//--------------------- .note.nv.cuinfo           --------------------------
	.section	.note.nv.cuinfo,"",@"SHT_NOTE"
	.sectionflags	@"SHF_NOTE_NV_CUINFO"
        /*0018*/ 	.short	0x0002
        /*001a*/ 	.short	0x0064
        /*001c*/ 	.short	0x0082
	.zero		2


//--------------------- .nv.info                  --------------------------
	.section	.nv.info,"",@"SHT_CUDA_INFO"
	.align	4


	//----- nvinfo : EIATTR_REGCOUNT
	.align		4
        /*0000*/ 	.byte	0x04, 0x2f
        /*0002*/ 	.short	(.L_16 - .L_15)
	.align		4
.L_15:
        /*0004*/ 	.word	index@(_ZN7cutlass13device_kernelINS_4gemm6kernel13GemmUniversalIN4cute5tupleIJiiiiEEENS1_10collective13CollectiveMmaINS1_35MainloopSm100TmaUmmaWarpSpecializedILi6ELi2ELi4ENS5_IJNS4_1CILi1EEESB_SB_EEEEENS5_IJNSA_ILi64EEENSA_ILi176EEENSA_ILi128EEEEEENS_12float_e4m3_tENS5_IJlSB_lEEESI_SJ_NS4_8TiledMMAINS4_8MMA_AtomIJNS4_10MMA_TraitsINS4_19SM100_MMA_F8F6F4_SSEJSI_SI_fSE_SF_NS4_17integral_constantINS4_4UMMA5MajorELSQ_0EEESR_NSO_INSP_7ScaleInELSS_0EEEST_EEEEEENS4_6LayoutISC_NS5_IJNSA_ILi0EEESX_SX_EEEEENS5_IJNS4_10UnderscoreES10_S10_EEEEENS4_13SM90_TMA_LOADENS4_14ComposedLayoutINS4_7SwizzleILi3ELi4ELi3EEENS4_18smem_ptr_flag_bitsILi8EEENSW_INS5_IJNSA_ILi8EEESG_EEENS5_IJSG_SB_EEEEEEEvNS4_8identityES13_S1D_vS1E_EENS_8epilogue10collective18CollectiveEpilogueINS1G_23Sm100TmaWarpSpecializedILi1ELi1ELi88ELb0ELb0EEEJSH_NS5_IJNSW_ISE_SB_EENSW_ISF_SB_EEEEESI_SJ_SI_SJ_NS1G_6fusion15FusionCallbacksIS1K_NS1O_17LinearCombinationISI_fSI_fLNS_15FloatRoundStyleE2EEESH_S1N_JEEENS4_5SM1004TMEM4LOAD25SM100_TMEM_LOAD_16dp32b8xES13_NS14_INS15_ILi0ELi4ELi3EEES18_NSW_INS5_IJS19_NSA_ILi16EEEEEENS5_IJS1Z_SB_EEEEEEENS4_39AutoVectorizingCopyWithAssumedAlignmentILi128EEENS4_14SM90_TMA_STOREES23_S25_S25_EEEvvEEEEvNT_6ParamsE)
        /*0008*/ 	.word	0x000000d4


	//----- nvinfo : EIATTR_FRAME_SIZE
	.align		4
.L_16:
        /*000c*/ 	.byte	0x04, 0x11
        /*000e*/ 	.short	(.L_18 - .L_17)
	.align		4
.L_17:
        /*0010*/ 	.word	index@($__internal_2_$__cuda_sm10x_tcgen05_guardrail_trap_unallocated_columns_being_dealloced)
        /*0014*/ 	.word	0x00000000


	//----- nvinfo : EIATTR_FRAME_SIZE
	.align		4
.L_18:
        /*0018*/ 	.byte	0x04, 0x11
        /*001a*/ 	.short	(.L_20 - .L_19)
	.align		4
.L_19:
        /*001c*/ 	.word	index@($__internal_1_$__cuda_sm10x_tcgen05_guardrail_trap_phase_invalid_during_alloc)
        /*0020*/ 	.word	0x00000000


	//----- nvinfo : EIATTR_FRAME_SIZE
	.align		4
.L_20:
        /*0024*/ 	.byte	0x04, 0x11
        /*0026*/ 	.short	(.L_22 - .L_21)
	.align		4
.L_21:
        /*0028*/ 	.word	index@($__internal_0_$__cuda_sm10x_tcgen05_guardrail_trap_col_being_dealloced_not_returned_by_alloc)
        /*002c*/ 	.word	0x00000000


	//----- nvinfo : EIATTR_FRAME_SIZE
	.align		4
.L_22:
        /*0030*/ 	.byte	0x04, 0x11
        /*0032*/ 	.short	(.L_24 - .L_23)
	.align		4
.L_23:
        /*0034*/ 	.word	index@(_ZN7cutlass13device_kernelINS_4gemm6kernel13GemmUniversalIN4cute5tupleIJiiiiEEENS1_10collective13CollectiveMmaINS1_35MainloopSm100TmaUmmaWarpSpecializedILi6ELi2ELi4ENS5_IJNS4_1CILi1EEESB_SB_EEEEENS5_IJNSA_ILi64EEENSA_ILi176EEENSA_ILi128EEEEEENS_12float_e4m3_tENS5_IJlSB_lEEESI_SJ_NS4_8TiledMMAINS4_8MMA_AtomIJNS4_10MMA_TraitsINS4_19SM100_MMA_F8F6F4_SSEJSI_SI_fSE_SF_NS4_17integral_constantINS4_4UMMA5MajorELSQ_0EEESR_NSO_INSP_7ScaleInELSS_0EEEST_EEEEEENS4_6LayoutISC_NS5_IJNSA_ILi0EEESX_SX_EEEEENS5_IJNS4_10UnderscoreES10_S10_EEEEENS4_13SM90_TMA_LOADENS4_14ComposedLayoutINS4_7SwizzleILi3ELi4ELi3EEENS4_18smem_ptr_flag_bitsILi8EEENSW_INS5_IJNSA_ILi8EEESG_EEENS5_IJSG_SB_EEEEEEEvNS4_8identityES13_S1D_vS1E_EENS_8epilogue10collective18CollectiveEpilogueINS1G_23Sm100TmaWarpSpecializedILi1ELi1ELi88ELb0ELb0EEEJSH_NS5_IJNSW_ISE_SB_EENSW_ISF_SB_EEEEESI_SJ_SI_SJ_NS1G_6fusion15FusionCallbacksIS1K_NS1O_17LinearCombinationISI_fSI_fLNS_15FloatRoundStyleE2EEESH_S1N_JEEENS4_5SM1004TMEM4LOAD25SM100_TMEM_LOAD_16dp32b8xES13_NS14_INS15_ILi0ELi4ELi3EEES18_NSW_INS5_IJS19_NSA_ILi16EEEEEENS5_IJS1Z_SB_EEEEEEENS4_39AutoVectorizingCopyWithAssumedAlignmentILi128EEENS4_14SM90_TMA_STOREES23_S25_S25_EEEvvEEEEvNT_6ParamsE)
        /*0038*/ 	.word	0x00000000


	//----- nvinfo : EIATTR_MIN_STACK_SIZE
	.align		4
.L_24:
        /*003c*/ 	.byte	0x04, 0x12
        /*003e*/ 	.short	(.L_26 - .L_25)
	.align		4
.L_25:
        /*0040*/ 	.word	index@(_ZN7cutlass13device_kernelINS_4gemm6kernel13GemmUniversalIN4cute5tupleIJiiiiEEENS1_10collective13CollectiveMmaINS1_35MainloopSm100TmaUmmaWarpSpecializedILi6ELi2ELi4ENS5_IJNS4_1CILi1EEESB_SB_EEEEENS5_IJNSA_ILi64EEENSA_ILi176EEENSA_ILi128EEEEEENS_12float_e4m3_tENS5_IJlSB_lEEESI_SJ_NS4_8TiledMMAINS4_8MMA_AtomIJNS4_10MMA_TraitsINS4_19SM100_MMA_F8F6F4_SSEJSI_SI_fSE_SF_NS4_17integral_constantINS4_4UMMA5MajorELSQ_0EEESR_NSO_INSP_7ScaleInELSS_0EEEST_EEEEEENS4_6LayoutISC_NS5_IJNSA_ILi0EEESX_SX_EEEEENS5_IJNS4_10UnderscoreES10_S10_EEEEENS4_13SM90_TMA_LOADENS4_14ComposedLayoutINS4_7SwizzleILi3ELi4ELi3EEENS4_18smem_ptr_flag_bitsILi8EEENSW_INS5_IJNSA_ILi8EEESG_EEENS5_IJSG_SB_EEEEEEEvNS4_8identityES13_S1D_vS1E_EENS_8epilogue10collective18CollectiveEpilogueINS1G_23Sm100TmaWarpSpecializedILi1ELi1ELi88ELb0ELb0EEEJSH_NS5_IJNSW_ISE_SB_EENSW_ISF_SB_EEEEESI_SJ_SI_SJ_NS1G_6fusion15FusionCallbacksIS1K_NS1O_17LinearCombinationISI_fSI_fLNS_15FloatRoundStyleE2EEESH_S1N_JEEENS4_5SM1004TMEM4LOAD25SM100_TMEM_LOAD_16dp32b8xES13_NS14_INS15_ILi0ELi4ELi3EEES18_NSW_INS5_IJS19_NSA_ILi16EEEEEENS5_IJS1Z_SB_EEEEEEENS4_39AutoVectorizingCopyWithAssumedAlignmentILi128EEENS4_14SM90_TMA_STOREES23_S25_S25_EEEvvEEEEvNT_6ParamsE)
        /*0044*/ 	.word	0x00000000
.L_26:


//--------------------- .nv.compat                --------------------------
	.section	.nv.compat,"",@"SHT_CUDA_COMPAT_INFO"
	.align	4
        /*0000*/ 	.byte	0x02, 0x09, 0x01, 0x00, 0x02, 0x02, 0x02, 0x00, 0x02, 0x05, 0x05, 0x00, 0x03, 0x07, 0x01, 0x01
        /*0010*/ 	.byte	0x02, 0x03, 0x01, 0x00, 0x02, 0x06, 0x01, 0x00, 0x04, 0x0b, 0x08, 0x00, 0x09, 0x00, 0x00, 0x00
        /*0020*/ 	.byte	0x00, 0x00, 0x00, 0x00


//--------------------- .nv.info._ZN7cutlass13device_kernelINS_4gemm6kernel13GemmUniversalIN4cute5tupleIJiiiiEEENS1_10collective13CollectiveMmaINS1_35MainloopSm100TmaUmmaWarpSpecializedILi6ELi2ELi4ENS5_IJNS4_1CILi1EEESB_SB_EEEEENS5_IJNSA_ILi64EEENSA_ILi176EEENSA_ILi128EEEEEENS_12float_e4m3_tENS5_IJlSB_lEEESI_SJ_NS4_8TiledMMAINS4_8MMA_AtomIJNS4_10MMA_TraitsINS4_19SM100_MMA_F8F6F4_SSEJSI_SI_fSE_SF_NS4_17integral_constantINS4_4UMMA5MajorELSQ_0EEESR_NSO_INSP_7ScaleInELSS_0EEEST_EEEEEENS4_6LayoutISC_NS5_IJNSA_ILi0EEESX_SX_EEEEENS5_IJNS4_10UnderscoreES10_S10_EEEEENS4_13SM90_TMA_LOADENS4_14ComposedLayoutINS4_7SwizzleILi3ELi4ELi3EEENS4_18smem_ptr_flag_bitsILi8EEENSW_INS5_IJNSA_ILi8EEESG_EEENS5_IJSG_SB_EEEEEEEvNS4_8identityES13_S1D_vS1E_EENS_8epilogue10collective18CollectiveEpilogueINS1G_23Sm100TmaWarpSpecializedILi1ELi1ELi88ELb0ELb0EEEJSH_NS5_IJNSW_ISE_SB_EENSW_ISF_SB_EEEEESI_SJ_SI_SJ_NS1G_6fusion15FusionCallbacksIS1K_NS1O_17LinearCombinationISI_fSI_fLNS_15FloatRoundStyleE2EEESH_S1N_JEEENS4_5SM1004TMEM4LOAD25SM100_TMEM_LOAD_16dp32b8xES13_NS14_INS15_ILi0ELi4ELi3EEES18_NSW_INS5_IJS19_NSA_ILi16EEEEEENS5_IJS1Z_SB_EEEEEEENS4_39AutoVectorizingCopyWithAssumedAlignmentILi128EEENS4_14SM90_TMA_STOREES23_S25_S25_EEEvvEEEEvNT_6ParamsE --------------------------
	.section	.nv.info._ZN7cutlass13device_kernelINS_4gemm6kernel13GemmUniversalIN4cute5tupleIJiiiiEEENS1_10collective13CollectiveMmaINS1_35MainloopSm100TmaUmmaWarpSpecializedILi6ELi2ELi4ENS5_IJNS4_1CILi1EEESB_SB_EEEEENS5_IJNSA_ILi64EEENSA_ILi176EEENSA_ILi128EEEEEENS_12float_e4m3_tENS5_IJlSB_lEEESI_SJ_NS4_8TiledMMAINS4_8MMA_AtomIJNS4_10MMA_TraitsINS4_19SM100_MMA_F8F6F4_SSEJSI_SI_fSE_SF_NS4_17integral_constantINS4_4UMMA5MajorELSQ_0EEESR_NSO_INSP_7ScaleInELSS_0EEEST_EEEEEENS4_6LayoutISC_NS5_IJNSA_ILi0EEESX_SX_EEEEENS5_IJNS4_10UnderscoreES10_S10_EEEEENS4_13SM90_TMA_LOADENS4_14ComposedLayoutINS4_7SwizzleILi3ELi4ELi3EEENS4_18smem_ptr_flag_bitsILi8EEENSW_INS5_IJNSA_ILi8EEESG_EEENS5_IJSG_SB_EEEEEEEvNS4_8identityES13_S1D_vS1E_EENS_8epilogue10collective18CollectiveEpilogueINS1G_23Sm100TmaWarpSpecializedILi1ELi1ELi88ELb0ELb0EEEJSH_NS5_IJNSW_ISE_SB_EENSW_ISF_SB_EEEEESI_SJ_SI_SJ_NS1G_6fusion15FusionCallbacksIS1K_NS1O_17LinearCombinationISI_fSI_fLNS_15FloatRoundStyleE2EEESH_S1N_JEEENS4_5SM1004TMEM4LOAD25SM100_TMEM_LOAD_16dp32b8xES13_NS14_INS15_ILi0ELi4ELi3EEES18_NSW_INS5_IJS19_NSA_ILi16EEEEEENS5_IJS1Z_SB_EEEEEEENS4_39AutoVectorizingCopyWithAssumedAlignmentILi128EEENS4_14SM90_TMA_STOREES23_S25_S25_EEEvvEEEEvNT_6ParamsE,"",@"SHT_CUDA_INFO"
	.sectionflags	@""
	.align	4


	//----- nvinfo : EIATTR_CUDA_API_VERSION
	.align		4
        /*0000*/ 	.byte	0x04, 0x37
        /*0002*/ 	.short	(.L_28 - .L_27)
.L_27:
        /*0004*/ 	.word	0x00000082


	//----- nvinfo : EIATTR_KPARAM_INFO
	.align		4
.L_28:
        /*0008*/ 	.byte	0x04, 0x17
        /*000a*/ 	.short	(.L_30 - .L_29)
.L_29:
        /*000c*/ 	.word	0x00000000
        /*0010*/ 	.short	0x0000
        /*0012*/ 	.short	0x0000
        /*0014*/ 	.byte	0x00, 0xf0, 0x01, 0x20


	//----- nvinfo : EIATTR_AT_ENTRY_FRAGMENTS
	.align		4
.L_30:
        /*0018*/ 	.byte	0x04, 0x4f
        /*001a*/ 	.short	(.L_32 - .L_31)


	//   ....[0]....
.L_31:
        /*001c*/ 	.word	0x00000006


	//----- nvinfo : EIATTR_RESERVED_SMEM_USED
	.align		4
.L_32:
        /*0020*/ 	.byte	0x01, 0x41
	.zero		2


	//----- nvinfo : EIATTR_SPARSE_MMA_MASK
	.align		4
        /*0024*/ 	.byte	0x03, 0x50
        /*0026*/ 	.short	0x0000


	//----- nvinfo : EIATTR_TCGEN05_1CTA_USED
	.align		4
        /*0028*/ 	.byte	0x01, 0x51
	.zero		2


	//----- nvinfo : EIATTR_MAXREG_COUNT
	.align		4
        /*002c*/ 	.byte	0x03, 0x1b
        /*002e*/ 	.short	0x00ff


	//----- nvinfo : EIATTR_NUM_BARRIERS
	.align		4
        /*0030*/ 	.byte	0x02, 0x4c
        /*0032*/ 	.byte	0x07
	.zero		1


	//----- nvinfo : EIATTR_EXTERNS
	.align		4
        /*0034*/ 	.byte	0x04, 0x0f
        /*0036*/ 	.short	(.L_34 - .L_33)


	//   ....[0]....
	.align		4
.L_33:
        /*0038*/ 	.word	index@(__assertfail)


	//----- nvinfo : EIATTR_MERCURY_ISA_VERSION
	.align		4
.L_34:
        /*003c*/ 	.byte	0x03, 0x5f
        /*003e*/ 	.short	0x0101


	//----- nvinfo : EIATTR_INT_WARP_WIDE_INSTR_OFFSETS
	.align		4
        /*0040*/ 	.byte	0x04, 0x31
        /*0042*/ 	.short	(.L_36 - .L_35)


	//   ....[0]....
.L_35:
        /*0044*/ 	.word	0x00001db0


	//   ....[1]....
        /*0048*/ 	.word	0x00003970


	//   ....[2]....
        /*004c*/ 	.word	0x00003990


	//   ....[3]....
        /*0050*/ 	.word	0x000039c0


	//   ....[4]....
        /*0054*/ 	.word	0x00004430


	//   ....[5]....
        /*0058*/ 	.word	0x000044c0


	//   ....[6]....
        /*005c*/ 	.word	0x000044f0


	//   ....[7]....
        /*0060*/ 	.word	0x00004530


	//   ....[8]....
        /*0064*/ 	.word	0x000046a0


	//   ....[9]....
        /*0068*/ 	.word	0x00004700


	//   ....[10]....
        /*006c*/ 	.word	0x00004760


	//   ....[11]....
        /*0070*/ 	.word	0x000047c0


	//   ....[12]....
        /*0074*/ 	.word	0x000047e0


	//   ....[13]....
        /*0078*/ 	.word	0x00004800


	//   ....[14]....
        /*007c*/ 	.word	0x00004870


	//   ....[15]....
        /*0080*/ 	.word	0x00004890


	//----- nvinfo : EIATTR_COOP_GROUP_MASK_REGIDS
	.align		4
.L_36:
        /*0084*/ 	.byte	0x04, 0x29
        /*0086*/ 	.short	(.L_38 - .L_37)


	//   ....[0]....
.L_37:
        /*0088*/ 	.word	0xffffffff


	//   ....[1]....
        /*008c*/ 	.word	0xffffffff


	//   ....[2]....
        /*0090*/ 	.word	0xffffffff


	//   ....[3]....
        /*0094*/ 	.word	0xffffffff


	//   ....[4]....
        /*0098*/ 	.word	0xffffffff


	//   ....[5]....
        /*009c*/ 	.word	0xffffffff


	//   ....[6]....
        /*00a0*/ 	.word	0xffffffff


	//   ....[7]....
        /*00a4*/ 	.word	0xffffffff


	//   ....[8]....
        /*00a8*/ 	.word	0xffffffff


	//   ....[9]....
        /*00ac*/ 	.word	0xffffffff


	//   ....[10]....
        /*00b0*/ 	.word	0xffffffff


	//   ....[11]....
        /*00b4*/ 	.word	0xffffffff


	//   ....[12]....
        /*00b8*/ 	.word	0xffffffff


	//----- nvinfo : EIATTR_COOP_GROUP_INSTR_OFFSETS
	.align		4
.L_38:
        /*00bc*/ 	.byte	0x04, 0x28
        /*00be*/ 	.short	(.L_40 - .L_39)


	//   ....[0]....
.L_39:
        /*00c0*/ 	.word	0x00000090


	//   ....[1]....
        /*00c4*/ 	.word	0x000004c0


	//   ....[2]....
        /*00c8*/ 	.word	0x00000670


	//   ....[3]....
        /*00cc*/ 	.word	0x000007b0


	//   ....[4]....
        /*00d0*/ 	.word	0x000008b0


	//   ....[5]....
        /*00d4*/ 	.word	0x00000a20


	//   ....[6]....
        /*00d8*/ 	.word	0x00000bc0


	//   ....[7]....
        /*00dc*/ 	.word	0x00001c90


	//   ....[8]....
        /*00e0*/ 	.word	0x00002b90


	//   ....[9]....
        /*00e4*/ 	.word	0x00002da0


	//   ....[10]....
        /*00e8*/ 	.word	0x00002dd0


	//   ....[11]....
        /*00ec*/ 	.word	0x00003850


	//   ....[12]....
        /*00f0*/ 	.word	0x00003a80


	//----- nvinfo : EIATTR_VRC_CTA_INIT_COUNT
	.align		4
.L_40:
        /*00f4*/ 	.byte	0x02, 0x4a
        /*00f6*/ 	.byte	0x80
	.zero		1


	//----- nvinfo : EIATTR_SYSCALL_OFFSETS
	.align		4
        /*00f8*/ 	.byte	0x04, 0x46
        /*00fa*/ 	.short	(.L_42 - .L_41)


	//   ....[0]....
.L_41:
        /*00fc*/ 	.word	0x00005a00


	//   ....[1]....
        /*0100*/ 	.word	0x00005b80


	//   ....[2]....
        /*0104*/ 	.word	0x00005d00


	//   ....[3]....
        /*0108*/ 	.word	0x00005e80


	//   ....[4]....
        /*010c*/ 	.word	0x00006000


	//   ....[5]....
        /*0110*/ 	.word	0x00006180


	//   ....[6]....
        /*0114*/ 	.word	0x00006300


	//   ....[7]....
        /*0118*/ 	.word	0x00006480


	//   ....[8]....
        /*011c*/ 	.word	0x00006600


	//   ....[9]....
        /*0120*/ 	.word	0x00006780


	//   ....[10]....
        /*0124*/ 	.word	0x00006900


	//----- nvinfo : EIATTR_MBARRIER_INSTR_OFFSETS
	.align		4
.L_42:
        /*0128*/ 	.byte	0x04, 0x39
        /*012a*/ 	.short	(.L_44 - .L_43)


	//   ....[0]....
.L_43:
        /*012c*/ 	.word	0x000005a0
        /*0130*/ 	.word	0x000000ff
        /*0134*/ 	.word	0x00000000
        /*0138*/ 	.short	0x0100
        /*013a*/ 	.byte	0x05
	.zero		1


	//   ....[1]....
        /*013c*/ 	.word	0x000005b0
        /*0140*/ 	.word	0x000000ff
        /*0144*/ 	.word	0x00000030
        /*0148*/ 	.short	0x0100
        /*014a*/ 	.byte	0x05
	.zero		1


	//   ....[2]....
        /*014c*/ 	.word	0x000005c0
        /*0150*/ 	.word	0x000000ff
        /*0154*/ 	.word	0x00000008
        /*0158*/ 	.short	0x0100
        /*015a*/ 	.byte	0x05
	.zero		1


	//   ....[3]....
        /*015c*/ 	.word	0x000005d0
        /*0160*/ 	.word	0x000000ff
        /*0164*/ 	.word	0x00000038
        /*0168*/ 	.short	0x0100
        /*016a*/ 	.byte	0x05
	.zero		1


	//   ....[4]....
        /*016c*/ 	.word	0x000005e0
        /*0170*/ 	.word	0x000000ff
        /*0174*/ 	.word	0x00000010
        /*0178*/ 	.short	0x0100
        /*017a*/ 	.byte	0x05
	.zero		1


	//   ....[5]....
        /*017c*/ 	.word	0x000005f0
        /*0180*/ 	.word	0x000000ff
        /*0184*/ 	.word	0x00000040
        /*0188*/ 	.short	0x0100
        /*018a*/ 	.byte	0x05
	.zero		1


	//   ....[6]....
        /*018c*/ 	.word	0x00000600
        /*0190*/ 	.word	0x000000ff
        /*0194*/ 	.word	0x00000018
        /*0198*/ 	.short	0x0100
        /*019a*/ 	.byte	0x05
	.zero		1


	//   ....[7]....
        /*019c*/ 	.word	0x00000610
        /*01a0*/ 	.word	0x000000ff
        /*01a4*/ 	.word	0x00000048
        /*01a8*/ 	.short	0x0100
        /*01aa*/ 	.byte	0x05
	.zero		1


	//   ....[8]....
        /*01ac*/ 	.word	0x00000620
        /*01b0*/ 	.word	0x000000ff
        /*01b4*/ 	.word	0x00000020
        /*01b8*/ 	.short	0x0100
        /*01ba*/ 	.byte	0x05
	.zero		1


	//   ....[9]....
        /*01bc*/ 	.word	0x00000630
        /*01c0*/ 	.word	0x000000ff
        /*01c4*/ 	.word	0x00000050
        /*01c8*/ 	.short	0x0100
        /*01ca*/ 	.byte	0x05
	.zero		1


	//   ....[10]....
        /*01cc*/ 	.word	0x00000640
        /*01d0*/ 	.word	0x000000ff
        /*01d4*/ 	.word	0x00000028
        /*01d8*/ 	.short	0x0100
        /*01da*/ 	.byte	0x05
	.zero		1


	//   ....[11]....
        /*01dc*/ 	.word	0x00000650
        /*01e0*/ 	.word	0x000000ff
        /*01e4*/ 	.word	0x00000058
        /*01e8*/ 	.short	0x0100
        /*01ea*/ 	.byte	0x05
	.zero		1


	//   ....[12]....
        /*01ec*/ 	.word	0x00000780
        /*01f0*/ 	.word	0x000000ff
        /*01f4*/ 	.word	0x00000060
        /*01f8*/ 	.short	0x0100
        /*01fa*/ 	.byte	0x07
	.zero		1


	//   ....[13]....
        /*01fc*/ 	.word	0x00000790
        /*0200*/ 	.word	0x000000ff
        /*0204*/ 	.word	0x00000068
        /*0208*/ 	.short	0x0100
        /*020a*/ 	.byte	0x07
	.zero		1


	//   ....[14]....
        /*020c*/ 	.word	0x00000880
        /*0210*/ 	.word	0x000000ff
        /*0214*/ 	.word	0x00000070
        /*0218*/ 	.short	0x0100
        /*021a*/ 	.byte	0x05
	.zero		1


	//   ....[15]....
        /*021c*/ 	.word	0x00000890
        /*0220*/ 	.word	0x000000ff
        /*0224*/ 	.word	0x00000078
        /*0228*/ 	.short	0x0100
        /*022a*/ 	.byte	0x05
	.zero		1


	//   ....[16]....
        /*022c*/ 	.word	0x000009d0
        /*0230*/ 	.word	0x000000ff
        /*0234*/ 	.word	0x00000080
        /*0238*/ 	.short	0x0100
        /*023a*/ 	.byte	0x05
	.zero		1


	//   ....[17]....
        /*023c*/ 	.word	0x000009e0
        /*0240*/ 	.word	0x000000ff
        /*0244*/ 	.word	0x00000090
        /*0248*/ 	.short	0x0100
        /*024a*/ 	.byte	0x05
	.zero		1


	//   ....[18]....
        /*024c*/ 	.word	0x000009f0
        /*0250*/ 	.word	0x000000ff
        /*0254*/ 	.word	0x00000088
        /*0258*/ 	.short	0x0100
        /*025a*/ 	.byte	0x05
	.zero		1


	//   ....[19]....
        /*025c*/ 	.word	0x00000a00
        /*0260*/ 	.word	0x000000ff
        /*0264*/ 	.word	0x00000098
        /*0268*/ 	.short	0x0100
        /*026a*/ 	.byte	0x05
	.zero		1


	//   ....[20]....
        /*026c*/ 	.word	0x00000b30
        /*0270*/ 	.word	0x000000ff
        /*0274*/ 	.word	0x000000a0
        /*0278*/ 	.short	0x0100
        /*027a*/ 	.byte	0x07
	.zero		1


	//   ....[21]....
        /*027c*/ 	.word	0x00000b40
        /*0280*/ 	.word	0x000000ff
        /*0284*/ 	.word	0x000000c0
        /*0288*/ 	.short	0x0100
        /*028a*/ 	.byte	0x07
	.zero		1


	//   ....[22]....
        /*028c*/ 	.word	0x00000b50
        /*0290*/ 	.word	0x000000ff
        /*0294*/ 	.word	0x000000a8
        /*0298*/ 	.short	0x0100
        /*029a*/ 	.byte	0x07
	.zero		1


	//   ....[23]....
        /*029c*/ 	.word	0x00000b60
        /*02a0*/ 	.word	0x000000ff
        /*02a4*/ 	.word	0x000000c8
        /*02a8*/ 	.short	0x0100
        /*02aa*/ 	.byte	0x07
	.zero		1


	//   ....[24]....
        /*02ac*/ 	.word	0x00000b70
        /*02b0*/ 	.word	0x000000ff
        /*02b4*/ 	.word	0x000000b0
        /*02b8*/ 	.short	0x0100
        /*02ba*/ 	.byte	0x07
	.zero		1


	//   ....[25]....
        /*02bc*/ 	.word	0x00000b80
        /*02c0*/ 	.word	0x000000ff
        /*02c4*/ 	.word	0x000000d0
        /*02c8*/ 	.short	0x0100
        /*02ca*/ 	.byte	0x07
	.zero		1


	//   ....[26]....
        /*02cc*/ 	.word	0x00000b90
        /*02d0*/ 	.word	0x000000ff
        /*02d4*/ 	.word	0x000000b8
        /*02d8*/ 	.short	0x0100
        /*02da*/ 	.byte	0x07
	.zero		1


	//   ....[27]....
        /*02dc*/ 	.word	0x00000ba0
        /*02e0*/ 	.word	0x000000ff
        /*02e4*/ 	.word	0x000000d8
        /*02e8*/ 	.short	0x0100
        /*02ea*/ 	.byte	0x07
	.zero		1


	//   ....[28]....
        /*02ec*/ 	.word	0x00000c90
        /*02f0*/ 	.word	0x000000ff
        /*02f4*/ 	.word	0x000000e0
        /*02f8*/ 	.short	0x0100
        /*02fa*/ 	.byte	0x05
	.zero		1


	//   ....[29]....
        /*02fc*/ 	.word	0x00000ca0
        /*0300*/ 	.word	0x000000ff
        /*0304*/ 	.word	0x000000f0
        /*0308*/ 	.short	0x0100
        /*030a*/ 	.byte	0x05
	.zero		1


	//   ....[30]....
        /*030c*/ 	.word	0x00000cb0
        /*0310*/ 	.word	0x000000ff
        /*0314*/ 	.word	0x000000e8
        /*0318*/ 	.short	0x0100
        /*031a*/ 	.byte	0x05
	.zero		1


	//   ....[31]....
        /*031c*/ 	.word	0x00000cc0
        /*0320*/ 	.word	0x000000ff
        /*0324*/ 	.word	0x000000f8
        /*0328*/ 	.short	0x0100
        /*032a*/ 	.byte	0x05
	.zero		1


	//   ....[32]....
        /*032c*/ 	.word	0x00001590
        /*0330*/ 	.word	0x00000003
        /*0334*/ 	.word	0x000000f0
        /*0338*/ 	.short	0x010a
        /*033a*/ 	.byte	0xff
	.zero		1


	//   ....[33]....
        /*033c*/ 	.word	0x000015c0
        /*0340*/ 	.word	0x00000003
        /*0344*/ 	.word	0x000000e0
        /*0348*/ 	.short	0x0101
        /*034a*/ 	.byte	0xff
	.zero		1


	//   ....[34]....
        /*034c*/ 	.word	0x00001690
        /*0350*/ 	.word	0x000000ff
        /*0354*/ 	.word	0x00000030
        /*0358*/ 	.short	0x010a
        /*035a*/ 	.byte	0x05
	.zero		1


	//   ....[35]....
        /*035c*/ 	.word	0x00001730
        /*0360*/ 	.word	0x000000ff
        /*0364*/ 	.word	0x00000030
        /*0368*/ 	.short	0x010a
        /*036a*/ 	.byte	0x21
	.zero		1


	//   ....[36]....
        /*036c*/ 	.word	0x00001880
        /*0370*/ 	.word	0x000000ff
        /*0374*/ 	.word	0x00000030
        /*0378*/ 	.short	0x010a
        /*037a*/ 	.byte	0x08
	.zero		1


	//   ....[37]....
        /*037c*/ 	.word	0x00001990
        /*0380*/ 	.word	0x000000ff
        /*0384*/ 	.word	0x00000078
        /*0388*/ 	.short	0x0101
        /*038a*/ 	.byte	0x04
	.zero		1


	//   ....[38]....
        /*038c*/ 	.word	0x000019b0
        /*0390*/ 	.word	0x000000ff
        /*0394*/ 	.word	0x00000030
        /*0398*/ 	.short	0x010a
        /*039a*/ 	.byte	0x05
	.zero		1


	//   ....[39]....
        /*039c*/ 	.word	0x00001a30
        /*03a0*/ 	.word	0x000000ff
        /*03a4*/ 	.word	0x00000030
        /*03a8*/ 	.short	0x010a
        /*03aa*/ 	.byte	0x11
	.zero		1


	//   ....[40]....
        /*03ac*/ 	.word	0x00001b80
        /*03b0*/ 	.word	0x000000ff
        /*03b4*/ 	.word	0x00000030
        /*03b8*/ 	.short	0x010a
        /*03ba*/ 	.byte	0x08
	.zero		1


	//   ....[41]....
        /*03bc*/ 	.word	0x00001cc0
        /*03c0*/ 	.word	0x00000002
        /*03c4*/ 	.word	0x00000080
        /*03c8*/ 	.short	0x010a
        /*03ca*/ 	.byte	0xff
	.zero		1


	//   ....[42]....
        /*03cc*/ 	.word	0x00001d80
        /*03d0*/ 	.word	0x00000002
        /*03d4*/ 	.word	0x00000000
        /*03d8*/ 	.short	0x0101
        /*03da*/ 	.byte	0xff
	.zero		1


	//   ....[43]....
        /*03dc*/ 	.word	0x000022e0
        /*03e0*/ 	.word	0x000000ff
        /*03e4*/ 	.word	0x00000000
        /*03e8*/ 	.short	0x010a
        /*03ea*/ 	.byte	0x05
	.zero		1


	//   ....[44]....
        /*03ec*/ 	.word	0x00002370
        /*03f0*/ 	.word	0x000000ff
        /*03f4*/ 	.word	0x00000000
        /*03f8*/ 	.short	0x010a
        /*03fa*/ 	.byte	0x05
	.zero		1


	//   ....[45]....
        /*03fc*/ 	.word	0x00002400
        /*0400*/ 	.word	0x000000ff
        /*0404*/ 	.word	0x00000000
        /*0408*/ 	.short	0x010a
        /*040a*/ 	.byte	0x05
	.zero		1


	//   ....[46]....
        /*040c*/ 	.word	0x00002490
        /*0410*/ 	.word	0x000000ff
        /*0414*/ 	.word	0x00000000
        /*0418*/ 	.short	0x010a
        /*041a*/ 	.byte	0x05
	.zero		1


	//   ....[47]....
        /*041c*/ 	.word	0x00002520
        /*0420*/ 	.word	0x000000ff
        /*0424*/ 	.word	0x00000000
        /*0428*/ 	.short	0x010a
        /*042a*/ 	.byte	0x05
	.zero		1


	//   ....[48]....
        /*042c*/ 	.word	0x000025c0
        /*0430*/ 	.word	0x00000000
        /*0434*/ 	.word	0x00000000
        /*0438*/ 	.short	0x010a
        /*043a*/ 	.byte	0xff
	.zero		1


	//   ....[49]....
        /*043c*/ 	.word	0x000026e0
        /*0440*/ 	.word	0x00000000
        /*0444*/ 	.word	0x000000e0
        /*0448*/ 	.short	0x010a
        /*044a*/ 	.byte	0xff
	.zero		1


	//   ....[50]....
        /*044c*/ 	.word	0x00002740
        /*0450*/ 	.word	0x00000004
        /*0454*/ 	.word	0x00000000
        /*0458*/ 	.short	0x0101
        /*045a*/ 	.byte	0xff
	.zero		1


	//   ....[51]....
        /*045c*/ 	.word	0x00002760
        /*0460*/ 	.word	0x000000ff
        /*0464*/ 	.word	0x00000090
        /*0468*/ 	.short	0x010a
        /*046a*/ 	.byte	0x05
	.zero		1


	//   ....[52]....
        /*046c*/ 	.word	0x00002880
        /*0470*/ 	.word	0x00000000
        /*0474*/ 	.word	0x00000080
        /*0478*/ 	.short	0x010a
        /*047a*/ 	.byte	0xff
	.zero		1


	//   ....[53]....
        /*047c*/ 	.word	0x00002990
        /*0480*/ 	.word	0x00000000
        /*0484*/ 	.word	0x00000000
        /*0488*/ 	.short	0x0101
        /*048a*/ 	.byte	0xff
	.zero		1


	//   ....[54]....
        /*048c*/ 	.word	0x00002a20
        /*0490*/ 	.word	0x000000ff
        /*0494*/ 	.word	0x00000090
        /*0498*/ 	.short	0x0106
        /*049a*/ 	.byte	0x05
	.zero		1


	//   ....[55]....
        /*049c*/ 	.word	0x00002a40
        /*04a0*/ 	.word	0x000000ff
        /*04a4*/ 	.word	0x00000090
        /*04a8*/ 	.short	0x010a
        /*04aa*/ 	.byte	0x05
	.zero		1


	//   ....[56]....
        /*04ac*/ 	.word	0x00002ad0
        /*04b0*/ 	.word	0x000000ff
        /*04b4*/ 	.word	0x00000090
        /*04b8*/ 	.short	0x0106
        /*04ba*/ 	.byte	0x04
	.zero		1


	//   ....[57]....
        /*04bc*/ 	.word	0x00002b10
        /*04c0*/ 	.word	0x00000000
        /*04c4*/ 	.word	0x00000090
        /*04c8*/ 	.short	0x010a
        /*04ca*/ 	.byte	0xff
	.zero		1


	//   ....[58]....
        /*04cc*/ 	.word	0x00003050
        /*04d0*/ 	.word	0x00000000
        /*04d4*/ 	.word	0x00000080
        /*04d8*/ 	.short	0x010a
        /*04da*/ 	.byte	0xff
	.zero		1


	//   ....[59]....
        /*04dc*/ 	.word	0x00003160
        /*04e0*/ 	.word	0x00000003
        /*04e4*/ 	.word	0x00000000
        /*04e8*/ 	.short	0x0101
        /*04ea*/ 	.byte	0xff
	.zero		1


	//   ....[60]....
        /*04ec*/ 	.word	0x00003170
        /*04f0*/ 	.word	0x000000ff
        /*04f4*/ 	.word	0x00000000
        /*04f8*/ 	.short	0x010a
        /*04fa*/ 	.byte	0x05
	.zero		1


	//   ....[61]....
        /*04fc*/ 	.word	0x000031e0
        /*0500*/ 	.word	0x000000ff
        /*0504*/ 	.word	0x000000c0
        /*0508*/ 	.short	0x010a
        /*050a*/ 	.byte	0x0e
	.zero		1


	//   ....[62]....
        /*050c*/ 	.word	0x000032b0
        /*0510*/ 	.word	0x000000ff
        /*0514*/ 	.word	0x00000000
        /*0518*/ 	.short	0x010a
        /*051a*/ 	.byte	0x07
	.zero		1


	//   ....[63]....
        /*051c*/ 	.word	0x000033e0
        /*0520*/ 	.word	0x000000ff
        /*0524*/ 	.word	0x00000000
        /*0528*/ 	.short	0x010a
        /*052a*/ 	.byte	0x13
	.zero		1


	//   ....[64]....
        /*052c*/ 	.word	0x00003680
        /*0530*/ 	.word	0x000000ff
        /*0534*/ 	.word	0x00000000
        /*0538*/ 	.short	0x010a
        /*053a*/ 	.byte	0x05
	.zero		1


	//   ....[65]....
        /*053c*/ 	.word	0x00003710
        /*0540*/ 	.word	0x000000ff
        /*0544*/ 	.word	0x00000000
        /*0548*/ 	.short	0x010a
        /*054a*/ 	.byte	0x05
	.zero		1


	//   ....[66]....
        /*054c*/ 	.word	0x000037a0
        /*0550*/ 	.word	0x000000ff
        /*0554*/ 	.word	0x00000000
        /*0558*/ 	.short	0x010a
        /*055a*/ 	.byte	0x05
	.zero		1


	//   ....[67]....
        /*055c*/ 	.word	0x00003830
        /*0560*/ 	.word	0x000000ff
        /*0564*/ 	.word	0x00000000
        /*0568*/ 	.short	0x010a
        /*056a*/ 	.byte	0x06
	.zero		1


	//   ....[68]....
        /*056c*/ 	.word	0x00003c80
        /*0570*/ 	.word	0x00000000
        /*0574*/ 	.word	0x00000080
        /*0578*/ 	.short	0x010a
        /*057a*/ 	.byte	0xff
	.zero		1


	//   ....[69]....
        /*057c*/ 	.word	0x00003d70
        /*0580*/ 	.word	0x00000000
        /*0584*/ 	.word	0x00000000
        /*0588*/ 	.short	0x0101
        /*058a*/ 	.byte	0xff
	.zero		1


	//   ....[70]....
        /*058c*/ 	.word	0x00004090
        /*0590*/ 	.word	0x000000ff
        /*0594*/ 	.word	0x00000078
        /*0598*/ 	.short	0x010a
        /*059a*/ 	.byte	0x07
	.zero		1


	//   ....[71]....
        /*059c*/ 	.word	0x00004210
        /*05a0*/ 	.word	0x000000ff
        /*05a4*/ 	.word	0x00000068
        /*05a8*/ 	.short	0x010a
        /*05aa*/ 	.byte	0x07
	.zero		1


	//   ....[72]....
        /*05ac*/ 	.word	0x000048e0
        /*05b0*/ 	.word	0x000000ff
        /*05b4*/ 	.word	0x00000060
        /*05b8*/ 	.short	0x010b
        /*05ba*/ 	.byte	0x07
	.zero		1


	//   ....[73]....
        /*05bc*/ 	.word	0x00004910
        /*05c0*/ 	.word	0x000000ff
        /*05c4*/ 	.word	0x00000000
        /*05c8*/ 	.short	0x0101
        /*05ca*/ 	.byte	0x25
	.zero		1


	//   ....[74]....
        /*05cc*/ 	.word	0x00004960
        /*05d0*/ 	.word	0x00000000
        /*05d4*/ 	.word	0x00000068
        /*05d8*/ 	.short	0x010a
        /*05da*/ 	.byte	0xff
	.zero		1


	//   ....[75]....
        /*05dc*/ 	.word	0x00004c00
        /*05e0*/ 	.word	0x00000000
        /*05e4*/ 	.word	0x00000080
        /*05e8*/ 	.short	0x010a
        /*05ea*/ 	.byte	0xff
	.zero		1


	//   ....[76]....
        /*05ec*/ 	.word	0x00004cf0
        /*05f0*/ 	.word	0x00000000
        /*05f4*/ 	.word	0x00000000
        /*05f8*/ 	.short	0x0101
        /*05fa*/ 	.byte	0xff
	.zero		1


	//   ....[77]....
        /*05fc*/ 	.word	0x00005420
        /*0600*/ 	.word	0x000000ff
        /*0604*/ 	.word	0x00000060
        /*0608*/ 	.short	0x010a
        /*060a*/ 	.byte	0x2c
	.zero		1


	//   ....[78]....
        /*060c*/ 	.word	0x00005490
        /*0610*/ 	.word	0x000000ff
        /*0614*/ 	.word	0x000000a0
        /*0618*/ 	.short	0x010a
        /*061a*/ 	.byte	0x30
	.zero		1


	//   ....[79]....
        /*061c*/ 	.word	0x00005550
        /*0620*/ 	.word	0x000000ff
        /*0624*/ 	.word	0x00000060
        /*0628*/ 	.short	0x010a
        /*062a*/ 	.byte	0x2c
	.zero		1


	//   ....[80]....
        /*062c*/ 	.word	0x00005810
        /*0630*/ 	.word	0x000000ff
        /*0634*/ 	.word	0x00000000
        /*0638*/ 	.short	0x0101
        /*063a*/ 	.byte	0x04
	.zero		1


	//   ....[81]....
        /*063c*/ 	.word	0x00005830
        /*0640*/ 	.word	0x000000ff
        /*0644*/ 	.word	0x000000a0
        /*0648*/ 	.short	0x010a
        /*064a*/ 	.byte	0x30
	.zero		1


	//   ....[82]....
        /*064c*/ 	.word	0x000074b0
        /*0650*/ 	.word	0x000000ff
        /*0654*/ 	.word	0x00000000
        /*0658*/ 	.short	0x0101
        /*065a*/ 	.byte	0x05
	.zero		1


	//   ....[83]....
        /*065c*/ 	.word	0x000085d0
        /*0660*/ 	.word	0x00000003
        /*0664*/ 	.word	0x000000f0
        /*0668*/ 	.short	0x010a
        /*066a*/ 	.byte	0xff
	.zero		1


	//   ....[84]....
        /*066c*/ 	.word	0x00008630
        /*0670*/ 	.word	0x00000002
        /*0674*/ 	.word	0x00000030
        /*0678*/ 	.short	0x010a
        /*067a*/ 	.byte	0xff
	.zero		1


	//   ....[85]....
        /*067c*/ 	.word	0x00008690
        /*0680*/ 	.word	0x00000002
        /*0684*/ 	.word	0x00000030
        /*0688*/ 	.short	0x010a
        /*068a*/ 	.byte	0xff
	.zero		1


	//   ....[86]....
        /*068c*/ 	.word	0x000086e0
        /*0690*/ 	.word	0x00000002
        /*0694*/ 	.word	0x00000080
        /*0698*/ 	.short	0x010a
        /*069a*/ 	.byte	0xff
	.zero		1


	//   ....[87]....
        /*069c*/ 	.word	0x00008740
        /*06a0*/ 	.word	0x00000000
        /*06a4*/ 	.word	0x00000000
        /*06a8*/ 	.short	0x010a
        /*06aa*/ 	.byte	0xff
	.zero		1


	//   ....[88]....
        /*06ac*/ 	.word	0x000087a0
        /*06b0*/ 	.word	0x00000000
        /*06b4*/ 	.word	0x00000000
        /*06b8*/ 	.short	0x010a
        /*06ba*/ 	.byte	0xff
	.zero		1


	//   ....[89]....
        /*06bc*/ 	.word	0x00008800
        /*06c0*/ 	.word	0x00000000
        /*06c4*/ 	.word	0x00000000
        /*06c8*/ 	.short	0x010a
        /*06ca*/ 	.byte	0xff
	.zero		1


	//   ....[90]....
        /*06cc*/ 	.word	0x00008860
        /*06d0*/ 	.word	0x00000000
        /*06d4*/ 	.word	0x00000000
        /*06d8*/ 	.short	0x010a
        /*06da*/ 	.byte	0xff
	.zero		1


	//   ....[91]....
        /*06dc*/ 	.word	0x000088c0
        /*06e0*/ 	.word	0x00000000
        /*06e4*/ 	.word	0x00000000
        /*06e8*/ 	.short	0x010a
        /*06ea*/ 	.byte	0xff
	.zero		1


	//   ....[92]....
        /*06ec*/ 	.word	0x00008910
        /*06f0*/ 	.word	0x00000000
        /*06f4*/ 	.word	0x000000e0
        /*06f8*/ 	.short	0x010a
        /*06fa*/ 	.byte	0xff
	.zero		1


	//   ....[93]....
        /*06fc*/ 	.word	0x00008970
        /*0700*/ 	.word	0x00000000
        /*0704*/ 	.word	0x00000090
        /*0708*/ 	.short	0x010a
        /*070a*/ 	.byte	0xff
	.zero		1


	//   ....[94]....
        /*070c*/ 	.word	0x000089c0
        /*0710*/ 	.word	0x00000000
        /*0714*/ 	.word	0x00000080
        /*0718*/ 	.short	0x010a
        /*071a*/ 	.byte	0xff
	.zero		1


	//   ....[95]....
        /*071c*/ 	.word	0x00008a20
        /*0720*/ 	.word	0x00000000
        /*0724*/ 	.word	0x00000090
        /*0728*/ 	.short	0x010a
        /*072a*/ 	.byte	0xff
	.zero		1


	//   ....[96]....
        /*072c*/ 	.word	0x00008a70
        /*0730*/ 	.word	0x00000000
        /*0734*/ 	.word	0x00000080
        /*0738*/ 	.short	0x010a
        /*073a*/ 	.byte	0xff
	.zero		1


	//   ....[97]....
        /*073c*/ 	.word	0x00008ad0
        /*0740*/ 	.word	0x00000003
        /*0744*/ 	.word	0x000000c0
        /*0748*/ 	.short	0x010a
        /*074a*/ 	.byte	0xff
	.zero		1


	//   ....[98]....
        /*074c*/ 	.word	0x00008b30
        /*0750*/ 	.word	0x00000000
        /*0754*/ 	.word	0x00000000
        /*0758*/ 	.short	0x010a
        /*075a*/ 	.byte	0xff
	.zero		1


	//   ....[99]....
        /*075c*/ 	.word	0x00008b90
        /*0760*/ 	.word	0x00000000
        /*0764*/ 	.word	0x00000000
        /*0768*/ 	.short	0x010a
        /*076a*/ 	.byte	0xff
	.zero		1


	//   ....[100]....
        /*076c*/ 	.word	0x00008bf0
        /*0770*/ 	.word	0x00000000
        /*0774*/ 	.word	0x00000000
        /*0778*/ 	.short	0x010a
        /*077a*/ 	.byte	0xff
	.zero		1


	//   ....[101]....
        /*077c*/ 	.word	0x00008c50
        /*0780*/ 	.word	0x00000000
        /*0784*/ 	.word	0x00000000
        /*0788*/ 	.short	0x010a
        /*078a*/ 	.byte	0xff
	.zero		1


	//   ....[102]....
        /*078c*/ 	.word	0x00008cb0
        /*0790*/ 	.word	0x00000000
        /*0794*/ 	.word	0x00000000
        /*0798*/ 	.short	0x010a
        /*079a*/ 	.byte	0xff
	.zero		1


	//   ....[103]....
        /*079c*/ 	.word	0x00008d00
        /*07a0*/ 	.word	0x00000000
        /*07a4*/ 	.word	0x00000080
        /*07a8*/ 	.short	0x010a
        /*07aa*/ 	.byte	0xff
	.zero		1


	//   ....[104]....
        /*07ac*/ 	.word	0x00008d60
        /*07b0*/ 	.word	0x00000000
        /*07b4*/ 	.word	0x00000078
        /*07b8*/ 	.short	0x010a
        /*07ba*/ 	.byte	0xff
	.zero		1


	//   ....[105]....
        /*07bc*/ 	.word	0x00008dc0
        /*07c0*/ 	.word	0x00000000
        /*07c4*/ 	.word	0x00000068
        /*07c8*/ 	.short	0x010a
        /*07ca*/ 	.byte	0xff
	.zero		1


	//   ....[106]....
        /*07cc*/ 	.word	0x00008e10
        /*07d0*/ 	.word	0x00000000
        /*07d4*/ 	.word	0x00000080
        /*07d8*/ 	.short	0x010a
        /*07da*/ 	.byte	0xff
	.zero		1


	//   ....[107]....
        /*07dc*/ 	.word	0x00008e70
        /*07e0*/ 	.word	0x00000000
        /*07e4*/ 	.word	0x00000060
        /*07e8*/ 	.short	0x010a
        /*07ea*/ 	.byte	0xff
	.zero		1


	//   ....[108]....
        /*07ec*/ 	.word	0x00008ed0
        /*07f0*/ 	.word	0x00000003
        /*07f4*/ 	.word	0x000000a0
        /*07f8*/ 	.short	0x010a
        /*07fa*/ 	.byte	0xff
	.zero		1


	//----- nvinfo : EIATTR_NUM_MBARRIERS
	.align		4
.L_44:
        /*07fc*/ 	.byte	0x03, 0x38
        /*07fe*/ 	.short	0x0020


	//----- nvinfo : EIATTR_EXIT_INSTR_OFFSETS
	.align		4
        /*0800*/ 	.byte	0x04, 0x1c
        /*0802*/ 	.short	(.L_46 - .L_45)


	//   ....[0]....
.L_45:
        /*0804*/ 	.word	0x000025f0


	//   ....[1]....
        /*0808*/ 	.word	0x00002ae0


	//   ....[2]....
        /*080c*/ 	.word	0x00002b40


	//   ....[3]....
        /*0810*/ 	.word	0x00003a90


	//   ....[4]....
        /*0814*/ 	.word	0x00004990


	//   ....[5]....
        /*0818*/ 	.word	0x000049d0


	//   ....[6]....
        /*081c*/ 	.word	0x000085c0


	//----- nvinfo : EIATTR_MAX_THREADS
	.align		4
.L_46:
        /*0820*/ 	.byte	0x04, 0x05
        /*0822*/ 	.short	(.L_48 - .L_47)
.L_47:
        /*0824*/ 	.word	0x00000100
        /*0828*/ 	.word	0x00000001
        /*082c*/ 	.word	0x00000001


	//----- nvinfo : EIATTR_CRS_STACK_SIZE
	.align		4
.L_48:
        /*0830*/ 	.byte	0x04, 0x1e
        /*0832*/ 	.short	(.L_50 - .L_49)
.L_49:
        /*0834*/ 	.word	0x00000000


	//----- nvinfo : EIATTR_CBANK_PARAM_SIZE
	.align		4
.L_50:
        /*0838*/ 	.byte	0x03, 0x19
        /*083a*/ 	.short	0x0800


	//----- nvinfo : EIATTR_PARAM_CBANK
	.align		4
        /*083c*/ 	.byte	0x04, 0x0a
        /*083e*/ 	.short	(.L_52 - .L_51)
	.align		4
.L_51:
        /*0840*/ 	.word	index@(.nv.constant0._ZN7cutlass13device_kernelINS_4gemm6kernel13GemmUniversalIN4cute5tupleIJiiiiEEENS1_10collective13CollectiveMmaINS1_35MainloopSm100TmaUmmaWarpSpecializedILi6ELi2ELi4ENS5_IJNS4_1CILi1EEESB_SB_EEEEENS5_IJNSA_ILi64EEENSA_ILi176EEENSA_ILi128EEEEEENS_12float_e4m3_tENS5_IJlSB_lEEESI_SJ_NS4_8TiledMMAINS4_8MMA_AtomIJNS4_10MMA_TraitsINS4_19SM100_MMA_F8F6F4_SSEJSI_SI_fSE_SF_NS4_17integral_constantINS4_4UMMA5MajorELSQ_0EEESR_NSO_INSP_7ScaleInELSS_0EEEST_EEEEEENS4_6LayoutISC_NS5_IJNSA_ILi0EEESX_SX_EEEEENS5_IJNS4_10UnderscoreES10_S10_EEEEENS4_13SM90_TMA_LOADENS4_14ComposedLayoutINS4_7SwizzleILi3ELi4ELi3EEENS4_18smem_ptr_flag_bitsILi8EEENSW_INS5_IJNSA_ILi8EEESG_EEENS5_IJSG_SB_EEEEEEEvNS4_8identityES13_S1D_vS1E_EENS_8epilogue10collective18CollectiveEpilogueINS1G_23Sm100TmaWarpSpecializedILi1ELi1ELi88ELb0ELb0EEEJSH_NS5_IJNSW_ISE_SB_EENSW_ISF_SB_EEEEESI_SJ_SI_SJ_NS1G_6fusion15FusionCallbacksIS1K_NS1O_17LinearCombinationISI_fSI_fLNS_15FloatRoundStyleE2EEESH_S1N_JEEENS4_5SM1004TMEM4LOAD25SM100_TMEM_LOAD_16dp32b8xES13_NS14_INS15_ILi0ELi4ELi3EEES18_NSW_INS5_IJS19_NSA_ILi16EEEEEENS5_IJS1Z_SB_EEEEEEENS4_39AutoVectorizingCopyWithAssumedAlignmentILi128EEENS4_14SM90_TMA_STOREES23_S25_S25_EEEvvEEEEvNT_6ParamsE)
        /*0844*/ 	.short	0x0380
        /*0846*/ 	.short	0x0800


	//----- nvinfo : EIATTR_SW_WAR
	.align		4
.L_52:
        /*0848*/ 	.byte	0x04, 0x36
        /*084a*/ 	.short	(.L_54 - .L_53)
.L_53:
        /*084c*/ 	.word	0x00000008
.L_54:


//--------------------- .nv.callgraph             --------------------------
	.section	.nv.callgraph,"",@"SHT_CUDA_CALLGRAPH"
	.align	4
	.sectionentsize	8
	.align		4
        /*0000*/ 	.word	0x00000000
	.align		4
        /*0004*/ 	.word	0xffffffff
	.align		4
        /*0008*/ 	.word	index@(_ZN7cutlass13device_kernelINS_4gemm6kernel13GemmUniversalIN4cute5tupleIJiiiiEEENS1_10collective13CollectiveMmaINS1_35MainloopSm100TmaUmmaWarpSpecializedILi6ELi2ELi4ENS5_IJNS4_1CILi1EEESB_SB_EEEEENS5_IJNSA_ILi64EEENSA_ILi176EEENSA_ILi128EEEEEENS_12float_e4m3_tENS5_IJlSB_lEEESI_SJ_NS4_8TiledMMAINS4_8MMA_AtomIJNS4_10MMA_TraitsINS4_19SM100_MMA_F8F6F4_SSEJSI_SI_fSE_SF_NS4_17integral_constantINS4_4UMMA5MajorELSQ_0EEESR_NSO_INSP_7ScaleInELSS_0EEEST_EEEEEENS4_6LayoutISC_NS5_IJNSA_ILi0EEESX_SX_EEEEENS5_IJNS4_10UnderscoreES10_S10_EEEEENS4_13SM90_TMA_LOADENS4_14ComposedLayoutINS4_7SwizzleILi3ELi4ELi3EEENS4_18smem_ptr_flag_bitsILi8EEENSW_INS5_IJNSA_ILi8EEESG_EEENS5_IJSG_SB_EEEEEEEvNS4_8identityES13_S1D_vS1E_EENS_8epilogue10collective18CollectiveEpilogueINS1G_23Sm100TmaWarpSpecializedILi1ELi1ELi88ELb0ELb0EEEJSH_NS5_IJNSW_ISE_SB_EENSW_ISF_SB_EEEEESI_SJ_SI_SJ_NS1G_6fusion15FusionCallbacksIS1K_NS1O_17LinearCombinationISI_fSI_fLNS_15FloatRoundStyleE2EEESH_S1N_JEEENS4_5SM1004TMEM4LOAD25SM100_TMEM_LOAD_16dp32b8xES13_NS14_INS15_ILi0ELi4ELi3EEES18_NSW_INS5_IJS19_NSA_ILi16EEEEEENS5_IJS1Z_SB_EEEEEEENS4_39AutoVectorizingCopyWithAssumedAlignmentILi128EEENS4_14SM90_TMA_STOREES23_S25_S25_EEEvvEEEEvNT_6ParamsE)
	.align		4
        /*000c*/ 	.word	index@(__assertfail)
	.align		4
        /*0010*/ 	.word	0x00000000
	.align		4
        /*0014*/ 	.word	0xfffffffe
	.align		4
        /*0018*/ 	.word	0x00000000
	.align		4
        /*001c*/ 	.word	0xfffffffd
	.align		4
        /*0020*/ 	.word	0x00000000
	.align		4
        /*0024*/ 	.word	0xfffffffc


//--------------------- .nv.constant4             --------------------------
	.section	.nv.constant4,"a",@progbits
	.align	8
	.align		8
.nv.constant4:
        /*0000*/ 	.dword	__assertfail
	.align		8
        /*0008*/ 	.dword	__unnamed_1
	.align		8
        /*0010*/ 	.dword	_ZN40_INTERNAL_f89a2131_4_k_cu_5bee61aa_167234cuda3std3__45__cpo5beginE
	.align		8
        /*0018*/ 	.dword	_ZN40_INTERNAL_f89a2131_4_k_cu_5bee61aa_167234cuda3std3__45__cpo3endE
	.align		8
        /*0020*/ 	.dword	_ZN40_INTERNAL_f89a2131_4_k_cu_5bee61aa_167234cuda3std3__45__cpo6cbeginE
	.align		8
        /*0028*/ 	.dword	_ZN40_INTERNAL_f89a2131_4_k_cu_5bee61aa_167234cuda3std3__45__cpo4cendE
	.align		8
        /*0030*/ 	.dword	_ZN40_INTERNAL_f89a2131_4_k_cu_5bee61aa_167234cuda3std3__442_GLOBAL__N__f89a2131_4_k_cu_5bee61aa_167236ignoreE
	.align		8
        /*0038*/ 	.dword	_ZN40_INTERNAL_f89a2131_4_k_cu_5bee61aa_167234cuda3std3__419piecewise_constructE
	.align		8
        /*0040*/ 	.dword	_ZN40_INTERNAL_f89a2131_4_k_cu_5bee61aa_167234cuda3std3__48in_placeE
	.align		8
        /*0048*/ 	.dword	_ZN40_INTERNAL_f89a2131_4_k_cu_5bee61aa_167234cuda3std6ranges3__45__cpo4swapE
	.align		8
        /*0050*/ 	.dword	_ZN40_INTERNAL_f89a2131_4_k_cu_5bee61aa_167234cuda3std6ranges3__45__cpo9iter_moveE
	.align		8
        /*0058*/ 	.dword	_ZN40_INTERNAL_f89a2131_4_k_cu_5bee61aa_167234cute7productE
	.align		8
        /*0060*/ 	.dword	_ZN40_INTERNAL_f89a2131_4_k_cu_5bee61aa_167234cute1_E
	.align		8
        /*0068*/ 	.dword	$str$25
	.align		8
        /*0070*/ 	.dword	$str$26


//--------------------- .text._ZN7cutlass13device_kernelINS_4gemm6kernel13GemmUniversalIN4cute5tupleIJiiiiEEENS1_10collective13CollectiveMmaINS1_35MainloopSm100TmaUmmaWarpSpecializedILi6ELi2ELi4ENS5_IJNS4_1CILi1EEESB_SB_EEEEENS5_IJNSA_ILi64EEENSA_ILi176EEENSA_ILi128EEEEEENS_12float_e4m3_tENS5_IJlSB_lEEESI_SJ_NS4_8TiledMMAINS4_8MMA_AtomIJNS4_10MMA_TraitsINS4_19SM100_MMA_F8F6F4_SSEJSI_SI_fSE_SF_NS4_17integral_constantINS4_4UMMA5MajorELSQ_0EEESR_NSO_INSP_7ScaleInELSS_0EEEST_EEEEEENS4_6LayoutISC_NS5_IJNSA_ILi0EEESX_SX_EEEEENS5_IJNS4_10UnderscoreES10_S10_EEEEENS4_13SM90_TMA_LOADENS4_14ComposedLayoutINS4_7SwizzleILi3ELi4ELi3EEENS4_18smem_ptr_flag_bitsILi8EEENSW_INS5_IJNSA_ILi8EEESG_EEENS5_IJSG_SB_EEEEEEEvNS4_8identityES13_S1D_vS1E_EENS_8epilogue10collective18CollectiveEpilogueINS1G_23Sm100TmaWarpSpecializedILi1ELi1ELi88ELb0ELb0EEEJSH_NS5_IJNSW_ISE_SB_EENSW_ISF_SB_EEEEESI_SJ_SI_SJ_NS1G_6fusion15FusionCallbacksIS1K_NS1O_17LinearCombinationISI_fSI_fLNS_15FloatRoundStyleE2EEESH_S1N_JEEENS4_5SM1004TMEM4LOAD25SM100_TMEM_LOAD_16dp32b8xES13_NS14_INS15_ILi0ELi4ELi3EEES18_NSW_INS5_IJS19_NSA_ILi16EEEEEENS5_IJS1Z_SB_EEEEEEENS4_39AutoVectorizingCopyWithAssumedAlignmentILi128EEENS4_14SM90_TMA_STOREES23_S25_S25_EEEvvEEEEvNT_6ParamsE --------------------------
	.section	.text._ZN7cutlass13device_kernelINS_4gemm6kernel13GemmUniversalIN4cute5tupleIJiiiiEEENS1_10collective13CollectiveMmaINS1_35MainloopSm100TmaUmmaWarpSpecializedILi6ELi2ELi4ENS5_IJNS4_1CILi1EEESB_SB_EEEEENS5_IJNSA_ILi64EEENSA_ILi176EEENSA_ILi128EEEEEENS_12float_e4m3_tENS5_IJlSB_lEEESI_SJ_NS4_8TiledMMAINS4_8MMA_AtomIJNS4_10MMA_TraitsINS4_19SM100_MMA_F8F6F4_SSEJSI_SI_fSE_SF_NS4_17integral_constantINS4_4UMMA5MajorELSQ_0EEESR_NSO_INSP_7ScaleInELSS_0EEEST_EEEEEENS4_6LayoutISC_NS5_IJNSA_ILi0EEESX_SX_EEEEENS5_IJNS4_10UnderscoreES10_S10_EEEEENS4_13SM90_TMA_LOADENS4_14ComposedLayoutINS4_7SwizzleILi3ELi4ELi3EEENS4_18smem_ptr_flag_bitsILi8EEENSW_INS5_IJNSA_ILi8EEESG_EEENS5_IJSG_SB_EEEEEEEvNS4_8identityES13_S1D_vS1E_EENS_8epilogue10collective18CollectiveEpilogueINS1G_23Sm100TmaWarpSpecializedILi1ELi1ELi88ELb0ELb0EEEJSH_NS5_IJNSW_ISE_SB_EENSW_ISF_SB_EEEEESI_SJ_SI_SJ_NS1G_6fusion15FusionCallbacksIS1K_NS1O_17LinearCombinationISI_fSI_fLNS_15FloatRoundStyleE2EEESH_S1N_JEEENS4_5SM1004TMEM4LOAD25SM100_TMEM_LOAD_16dp32b8xES13_NS14_INS15_ILi0ELi4ELi3EEES18_NSW_INS5_IJS19_NSA_ILi16EEEEEENS5_IJS1Z_SB_EEEEEEENS4_39AutoVectorizingCopyWithAssumedAlignmentILi128EEENS4_14SM90_TMA_STOREES23_S25_S25_EEEvvEEEEvNT_6ParamsE,"ax",@progbits
	.align	128
.text._ZN7cutlass13device_kernelINS_4gemm6kernel13GemmUniversalIN4cute5tupleIJiiiiEEENS1_10collective13CollectiveMmaINS1_35MainloopSm100TmaUmmaWarpSpecializedILi6ELi2ELi4ENS5_IJNS4_1CILi1EEESB_SB_EEEEENS5_IJNSA_ILi64EEENSA_ILi176EEENSA_ILi128EEEEEENS_12float_e4m3_tENS5_IJlSB_lEEESI_SJ_NS4_8TiledMMAINS4_8MMA_AtomIJNS4_10MMA_TraitsINS4_19SM100_MMA_F8F6F4_SSEJSI_SI_fSE_SF_NS4_17integral_constantINS4_4UMMA5MajorELSQ_0EEESR_NSO_INSP_7ScaleInELSS_0EEEST_EEEEEENS4_6LayoutISC_NS5_IJNSA_ILi0EEESX_SX_EEEEENS5_IJNS4_10UnderscoreES10_S10_EEEEENS4_13SM90_TMA_LOADENS4_14ComposedLayoutINS4_7SwizzleILi3ELi4ELi3EEENS4_18smem_ptr_flag_bitsILi8EEENSW_INS5_IJNSA_ILi8EEESG_EEENS5_IJSG_SB_EEEEEEEvNS4_8identityES13_S1D_vS1E_EENS_8epilogue10collective18CollectiveEpilogueINS1G_23Sm100TmaWarpSpecializedILi1ELi1ELi88ELb0ELb0EEEJSH_NS5_IJNSW_ISE_SB_EENSW_ISF_SB_EEEEESI_SJ_SI_SJ_NS1G_6fusion15FusionCallbacksIS1K_NS1O_17LinearCombinationISI_fSI_fLNS_15FloatRoundStyleE2EEESH_S1N_JEEENS4_5SM1004TMEM4LOAD25SM100_TMEM_LOAD_16dp32b8xES13_NS14_INS15_ILi0ELi4ELi3EEES18_NSW_INS5_IJS19_NSA_ILi16EEEEEENS5_IJS1Z_SB_EEEEEEENS4_39AutoVectorizingCopyWithAssumedAlignmentILi128EEENS4_14SM90_TMA_STOREES23_S25_S25_EEEvvEEEEvNT_6ParamsE:
        .type           _ZN7cutlass13device_kernelINS_4gemm6kernel13GemmUniversalIN4cute5tupleIJiiiiEEENS1_10collective13CollectiveMmaINS1_35MainloopSm100TmaUmmaWarpSpecializedILi6ELi2ELi4ENS5_IJNS4_1CILi1EEESB_SB_EEEEENS5_IJNSA_ILi64EEENSA_ILi176EEENSA_ILi128EEEEEENS_12float_e4m3_tENS5_IJlSB_lEEESI_SJ_NS4_8TiledMMAINS4_8MMA_AtomIJNS4_10MMA_TraitsINS4_19SM100_MMA_F8F6F4_SSEJSI_SI_fSE_SF_NS4_17integral_constantINS4_4UMMA5MajorELSQ_0EEESR_NSO_INSP_7ScaleInELSS_0EEEST_EEEEEENS4_6LayoutISC_NS5_IJNSA_ILi0EEESX_SX_EEEEENS5_IJNS4_10UnderscoreES10_S10_EEEEENS4_13SM90_TMA_LOADENS4_14ComposedLayoutINS4_7SwizzleILi3ELi4ELi3EEENS4_18smem_ptr_flag_bitsILi8EEENSW_INS5_IJNSA_ILi8EEESG_EEENS5_IJSG_SB_EEEEEEEvNS4_8identityES13_S1D_vS1E_EENS_8epilogue10collective18CollectiveEpilogueINS1G_23Sm100TmaWarpSpecializedILi1ELi1ELi88ELb0ELb0EEEJSH_NS5_IJNSW_ISE_SB_EENSW_ISF_SB_EEEEESI_SJ_SI_SJ_NS1G_6fusion15FusionCallbacksIS1K_NS1O_17LinearCombinationISI_fSI_fLNS_15FloatRoundStyleE2EEESH_S1N_JEEENS4_5SM1004TMEM4LOAD25SM100_TMEM_LOAD_16dp32b8xES13_NS14_INS15_ILi0ELi4ELi3EEES18_NSW_INS5_IJS19_NSA_ILi16EEEEEENS5_IJS1Z_SB_EEEEEEENS4_39AutoVectorizingCopyWithAssumedAlignmentILi128EEENS4_14SM90_TMA_STOREES23_S25_S25_EEEvvEEEEvNT_6ParamsE,@function
        .size           _ZN7cutlass13device_kernelINS_4gemm6kernel13GemmUniversalIN4cute5tupleIJiiiiEEENS1_10collective13CollectiveMmaINS1_35MainloopSm100TmaUmmaWarpSpecializedILi6ELi2ELi4ENS5_IJNS4_1CILi1EEESB_SB_EEEEENS5_IJNSA_ILi64EEENSA_ILi176EEENSA_ILi128EEEEEENS_12float_e4m3_tENS5_IJlSB_lEEESI_SJ_NS4_8TiledMMAINS4_8MMA_AtomIJNS4_10MMA_TraitsINS4_19SM100_MMA_F8F6F4_SSEJSI_SI_fSE_SF_NS4_17integral_constantINS4_4UMMA5MajorELSQ_0EEESR_NSO_INSP_7ScaleInELSS_0EEEST_EEEEEENS4_6LayoutISC_NS5_IJNSA_ILi0EEESX_SX_EEEEENS5_IJNS4_10UnderscoreES10_S10_EEEEENS4_13SM90_TMA_LOADENS4_14ComposedLayoutINS4_7SwizzleILi3ELi4ELi3EEENS4_18smem_ptr_flag_bitsILi8EEENSW_INS5_IJNSA_ILi8EEESG_EEENS5_IJSG_SB_EEEEEEEvNS4_8identityES13_S1D_vS1E_EENS_8epilogue10collective18CollectiveEpilogueINS1G_23Sm100TmaWarpSpecializedILi1ELi1ELi88ELb0ELb0EEEJSH_NS5_IJNSW_ISE_SB_EENSW_ISF_SB_EEEEESI_SJ_SI_SJ_NS1G_6fusion15FusionCallbacksIS1K_NS1O_17LinearCombinationISI_fSI_fLNS_15FloatRoundStyleE2EEESH_S1N_JEEENS4_5SM1004TMEM4LOAD25SM100_TMEM_LOAD_16dp32b8xES13_NS14_INS15_ILi0ELi4ELi3EEES18_NSW_INS5_IJS19_NSA_ILi16EEEEEENS5_IJS1Z_SB_EEEEEEENS4_39AutoVectorizingCopyWithAssumedAlignmentILi128EEENS4_14SM90_TMA_STOREES23_S25_S25_EEEvvEEEEvNT_6ParamsE,(.L_x_141 - _ZN7cutlass13device_kernelINS_4gemm6kernel13GemmUniversalIN4cute5tupleIJiiiiEEENS1_10collective13CollectiveMmaINS1_35MainloopSm100TmaUmmaWarpSpecializedILi6ELi2ELi4ENS5_IJNS4_1CILi1EEESB_SB_EEEEENS5_IJNSA_ILi64EEENSA_ILi176EEENSA_ILi128EEEEEENS_12float_e4m3_tENS5_IJlSB_lEEESI_SJ_NS4_8TiledMMAINS4_8MMA_AtomIJNS4_10MMA_TraitsINS4_19SM100_MMA_F8F6F4_SSEJSI_SI_fSE_SF_NS4_17integral_constantINS4_4UMMA5MajorELSQ_0EEESR_NSO_INSP_7ScaleInELSS_0EEEST_EEEEEENS4_6LayoutISC_NS5_IJNSA_ILi0EEESX_SX_EEEEENS5_IJNS4_10UnderscoreES10_S10_EEEEENS4_13SM90_TMA_LOADENS4_14ComposedLayoutINS4_7SwizzleILi3ELi4ELi3EEENS4_18smem_ptr_flag_bitsILi8EEENSW_INS5_IJNSA_ILi8EEESG_EEENS5_IJSG_SB_EEEEEEEvNS4_8identityES13_S1D_vS1E_EENS_8epilogue10collective18CollectiveEpilogueINS1G_23Sm100TmaWarpSpecializedILi1ELi1ELi88ELb0ELb0EEEJSH_NS5_IJNSW_ISE_SB_EENSW_ISF_SB_EEEEESI_SJ_SI_SJ_NS1G_6fusion15FusionCallbacksIS1K_NS1O_17LinearCombinationISI_fSI_fLNS_15FloatRoundStyleE2EEESH_S1N_JEEENS4_5SM1004TMEM4LOAD25SM100_TMEM_LOAD_16dp32b8xES13_NS14_INS15_ILi0ELi4ELi3EEES18_NSW_INS5_IJS19_NSA_ILi16EEEEEENS5_IJS1Z_SB_EEEEEEENS4_39AutoVectorizingCopyWithAssumedAlignmentILi128EEENS4_14SM90_TMA_STOREES23_S25_S25_EEEvvEEEEvNT_6ParamsE)
        .other          _ZN7cutlass13device_kernelINS_4gemm6kernel13GemmUniversalIN4cute5tupleIJiiiiEEENS1_10collective13CollectiveMmaINS1_35MainloopSm100TmaUmmaWarpSpecializedILi6ELi2ELi4ENS5_IJNS4_1CILi1EEESB_SB_EEEEENS5_IJNSA_ILi64EEENSA_ILi176EEENSA_ILi128EEEEEENS_12float_e4m3_tENS5_IJlSB_lEEESI_SJ_NS4_8TiledMMAINS4_8MMA_AtomIJNS4_10MMA_TraitsINS4_19SM100_MMA_F8F6F4_SSEJSI_SI_fSE_SF_NS4_17integral_constantINS4_4UMMA5MajorELSQ_0EEESR_NSO_INSP_7ScaleInELSS_0EEEST_EEEEEENS4_6LayoutISC_NS5_IJNSA_ILi0EEESX_SX_EEEEENS5_IJNS4_10UnderscoreES10_S10_EEEEENS4_13SM90_TMA_LOADENS4_14ComposedLayoutINS4_7SwizzleILi3ELi4ELi3EEENS4_18smem_ptr_flag_bitsILi8EEENSW_INS5_IJNSA_ILi8EEESG_EEENS5_IJSG_SB_EEEEEEEvNS4_8identityES13_S1D_vS1E_EENS_8epilogue10collective18CollectiveEpilogueINS1G_23Sm100TmaWarpSpecializedILi1ELi1ELi88ELb0ELb0EEEJSH_NS5_IJNSW_ISE_SB_EENSW_ISF_SB_EEEEESI_SJ_SI_SJ_NS1G_6fusion15FusionCallbacksIS1K_NS1O_17LinearCombinationISI_fSI_fLNS_15FloatRoundStyleE2EEESH_S1N_JEEENS4_5SM1004TMEM4LOAD25SM100_TMEM_LOAD_16dp32b8xES13_NS14_INS15_ILi0ELi4ELi3EEES18_NSW_INS5_IJS19_NSA_ILi16EEEEEENS5_IJS1Z_SB_EEEEEEENS4_39AutoVectorizingCopyWithAssumedAlignmentILi128EEENS4_14SM90_TMA_STOREES23_S25_S25_EEEvvEEEEvNT_6ParamsE,@"STO_CUDA_ENTRY STV_DEFAULT"
_ZN7cutlass13device_kernelINS_4gemm6kernel13GemmUniversalIN4cute5tupleIJiiiiEEENS1_10collective13CollectiveMmaINS1_35MainloopSm100TmaUmmaWarpSpecializedILi6ELi2ELi4ENS5_IJNS4_1CILi1EEESB_SB_EEEEENS5_IJNSA_ILi64EEENSA_ILi176EEENSA_ILi128EEEEEENS_12float_e4m3_tENS5_IJlSB_lEEESI_SJ_NS4_8TiledMMAINS4_8MMA_AtomIJNS4_10MMA_TraitsINS4_19SM100_MMA_F8F6F4_SSEJSI_SI_fSE_SF_NS4_17integral_constantINS4_4UMMA5MajorELSQ_0EEESR_NSO_INSP_7ScaleInELSS_0EEEST_EEEEEENS4_6LayoutISC_NS5_IJNSA_ILi0EEESX_SX_EEEEENS5_IJNS4_10UnderscoreES10_S10_EEEEENS4_13SM90_TMA_LOADENS4_14ComposedLayoutINS4_7SwizzleILi3ELi4ELi3EEENS4_18smem_ptr_flag_bitsILi8EEENSW_INS5_IJNSA_ILi8EEESG_EEENS5_IJSG_SB_EEEEEEEvNS4_8identityES13_S1D_vS1E_EENS_8epilogue10collective18CollectiveEpilogueINS1G_23Sm100TmaWarpSpecializedILi1ELi1ELi88ELb0ELb0EEEJSH_NS5_IJNSW_ISE_SB_EENSW_ISF_SB_EEEEESI_SJ_SI_SJ_NS1G_6fusion15FusionCallbacksIS1K_NS1O_17LinearCombinationISI_fSI_fLNS_15FloatRoundStyleE2EEESH_S1N_JEEENS4_5SM1004TMEM4LOAD25SM100_TMEM_LOAD_16dp32b8xES13_NS14_INS15_ILi0ELi4ELi3EEES18_NSW_INS5_IJS19_NSA_ILi16EEEEEENS5_IJS1Z_SB_EEEEEEENS4_39AutoVectorizingCopyWithAssumedAlignmentILi128EEENS4_14SM90_TMA_STOREES23_S25_S25_EEEvvEEEEvNT_6ParamsE:
[----:B------:R-:W1:Y:S01]  /*0000*/  LDC R1, c[0x0][0x37c] ;  /* 0x0000df00ff017b82 */ /* 0x000e620000000800 */
[----:B------:R-:W2:Y:S01]  /*0010*/  S2R R207, SR_TID.X ;  /* 0x0000000000cf7919 */ /* 0x000ea20000002100 */
[----:B------:R-:W3:Y:S01]  /*0020*/  LDCU.64 UR4, c[0x0][0x890] ;  /* 0x00011200ff0477ac */ /* 0x000ee20008000a00 */
[----:B------:R-:W-:Y:S02]  /*0030*/  PRMT R196, RZ, 0x7610, R196 ;  /* 0x00007610ffc47816 */ /* 0x000fe400000000c4 */
[----:B------:R-:W-:Y:S01]  /*0040*/  ELECT P5, URZ, PT ;  /* 0x0000000000ff782f */ /* 0x000fe200038a0000 */
[----:B------:R-:W4:Y:S01]  /*0050*/  LDCU.64 UR46, c[0x0][0x358] ;  /* 0x00006b00ff2e77ac */ /* 0x000f220008000a00 */
[----:B---3--:R-:W-:-:S04]  /*0060*/  UISETP.NE.U32.AND UP0, UPT, UR4, URZ, UPT ;  /* 0x000000ff0400728c */ /* 0x008fc8000bf05070 */
[----:B------:R-:W-:Y:S01]  /*0070*/  UISETP.NE.AND.EX UP0, UPT, UR5, URZ, UPT, UP0 ;  /* 0x000000ff0500728c */ /* 0x000fe2000bf05300 */
[----:B--2---:R-:W-:-:S05]  /*0080*/  SHF.R.U32.HI R202, RZ, 0x5, R207 ;  /* 0x00000005ffca7819 */ /* 0x004fca00000116cf */
[----:B------:R-:W2:Y:S02]  /*0090*/  SHFL.IDX PT, R0, R202, RZ, 0x1f ;  /* 0x00001fffca007589 */ /* 0x000ea400000e0000 */
[----:B--2---:R-:W-:Y:S01]  /*00a0*/  R2UR UR8, R0 ;  /* 0x00000000000872ca */ /* 0x004fe200000e0000 */
[----:B-1--4-:R-:W-:-:S14]  /*00b0*/  BRA.U UP0, `(.L_x_0) ;  /* 0x00000001002c7547 */ /* 0x012fdc000b800000 */
[----:B------:R-:W1:Y:S02]  /*00c0*/  LDCU.64 UR6, c[0x0][0x888] ;  /* 0x00011100ff0677ac */ /* 0x000e640008000a00 */
[----:B-1----:R-:W-:-:S04]  /*00d0*/  UISETP.NE.U32.AND UP0, UPT, UR6, URZ, UPT ;  /* 0x000000ff0600728c */ /* 0x002fc8000bf05070 */
[----:B------:R-:W-:-:S09]  /*00e0*/  UISETP.NE.AND.EX UP0, UPT, UR7, URZ, UPT, UP0 ;  /* 0x000000ff0700728c */ /* 0x000fd2000bf05300 */
[----:B------:R-:W-:Y:S05]  /*00f0*/  BRA.U !UP0, `(.L_x_1) ;  /* 0x0000000108147547 */ /* 0x000fea000b800000 */
[----:B------:R-:W1:Y:S02]  /*0100*/  LDC.64 R2, c[0x0][0x888] ;  /* 0x00022200ff027b82 */ /* 0x000e640000000a00 */
[----:B-1----:R-:W2:Y:S01]  /*0110*/  LDG.E R0, desc[UR46][R2.64] ;  /* 0x0000002e02007981 */ /* 0x002ea2000c1e1900 */
[----:B------:R-:W-:Y:S01]  /*0120*/  HFMA2 R196, -RZ, RZ, 0, 5.9604644775390625e-08 ;  /* 0x00000001ffc47431 */ /* 0x000fe200000001ff */
[----:B--2---:R-:W-:Y:S01]  /*0130*/  R2UR UR39, R0 ;  /* 0x00000000002772ca */ /* 0x004fe200000e0000 */
[----:B------:R-:W-:Y:S05]  /*0140*/  BRA `(.L_x_0) ;  /* 0x0000000000087947 */ /* 0x000fea0003800000 */
.L_x_1:
[----:B------:R-:W-:Y:S01]  /*0150*/  HFMA2 R196, -RZ, RZ, 0, 5.9604644775390625e-08 ;  /* 0x00000001ffc47431 */ /* 0x000fe200000001ff */
[----:B------:R-:W1:Y:S02]  /*0160*/  LDCU UR39, c[0x0][0x880] ;  /* 0x00011000ff2777ac */ /* 0x000e640008000800 */
.L_x_0:
[----:B------:R-:W2:Y:S02]  /*0170*/  LDCU.64 UR6, c[0x0][0x8b0] ;  /* 0x00011600ff0677ac */ /* 0x000ea40008000a00 */
[----:B--2---:R-:W-:-:S04]  /*0180*/  UISETP.NE.U32.AND UP0, UPT, UR6, URZ, UPT ;  /* 0x000000ff0600728c */ /* 0x004fc8000bf05070 */
[----:B------:R-:W-:-:S09]  /*0190*/  UISETP.NE.AND.EX UP0, UPT, UR7, URZ, UPT, UP0 ;  /* 0x000000ff0700728c */ /* 0x000fd2000bf05300 */
[----:B------:R-:W-:Y:S05]  /*01a0*/  BRA.U UP0, `(.L_x_2) ;  /* 0x0000000100207547 */ /* 0x000fea000b800000 */
[----:B------:R-:W2:Y:S02]  /*01b0*/  LDCU.64 UR6, c[0x0][0x8a8] ;  /* 0x00011500ff0677ac */ /* 0x000ea40008000a00 */
[----:B--2---:R-:W-:-:S04]  /*01c0*/  UISETP.NE.U32.AND UP0, UPT, UR6, URZ, UPT ;  /* 0x000000ff0600728c */ /* 0x004fc8000bf05070 */
[----:B------:R-:W-:-:S09]  /*01d0*/  UISETP.NE.AND.EX UP0, UPT, UR7, URZ, UPT, UP0 ;  /* 0x000000ff0700728c */ /* 0x000fd2000bf05300 */
[----:B------:R-:W-:Y:S05]  /*01e0*/  BRA.U !UP0, `(.L_x_3) ;  /* 0x00000001080c7547 */ /* 0x000fea000b800000 */
[----:B------:R-:W2:Y:S02]  /*01f0*/  LDC.64 R106, c[0x0][0x8a8] ;  /* 0x00022a00ff6a7b82 */ /* 0x000ea40000000a00 */
[----:B--2---:R2:W5:Y:S01]  /*0200*/  LDG.E R106, desc[UR46][R106.64] ;  /* 0x0000002e6a6a7981 */ /* 0x004562000c1e1900 */
[----:B------:R-:W-:Y:S05]  /*0210*/  BRA `(.L_x_2) ;  /* 0x0000000000047947 */ /* 0x000fea0003800000 */
.L_x_3:
[----:B------:R-:W3:Y:S02]  /*0220*/  LDC R106, c[0x0][0x8a0] ;  /* 0x00022800ff6a7b82 */ /* 0x000ee40000000800 */
.L_x_2:
[----:B------:R-:W-:Y:S01]  /*0230*/  IMAD.U32 R0, RZ, RZ, UR8 ;  /* 0x00000008ff007e24 */ /* 0x000fe2000f8e00ff */
[----:B------:R-:W-:Y:S04]  /*0240*/  BSSY.RECONVERGENT B0, `(.L_x_4) ;  /* 0x000000c000007945 */ /* 0x000fe80003800200 */
[C---:B------:R-:W-:Y:S02]  /*0250*/  ISETP.NE.OR P1, PT, R0.reuse, 0x1, !P5 ;  /* 0x000000010000780c */ /* 0x040fe40006f25670 */
[----:B------:R-:W-:-:S11]  /*0260*/  ISETP.NE.OR P0, PT, R0, 0x3, !P5 ;  /* 0x000000030000780c */ /* 0x000fd60006f05670 */
[----:B------:R-:W-:Y:S05]  /*0270*/  @P1 BRA `(.L_x_5) ;  /* 0x0000000000201947 */ /* 0x000fea0003800000 */
[----:B------:R-:W4:Y:S02]  /*0280*/  LDCU.64 UR6, c[0x0][0x348] ;  /* 0x00006900ff0677ac */ /* 0x000f240008000a00 */
[----:B----4-:R-:W-:Y:S02]  /*0290*/  UIADD3 UR10, UP1, UPT, UR6, 0x80, URZ ;  /* 0x00000080060a7890 */ /* 0x010fe4000ff3e0ff */
[----:B------:R-:W-:Y:S02]  /*02a0*/  UIADD3 UR6, UP0, UPT, UR6, 0x180, URZ ;  /* 0x0000018006067890 */ /* 0x000fe4000ff1e0ff */
[----:B------:R-:W-:Y:S02]  /*02b0*/  UIADD3.X UR11, UPT, UPT, URZ, UR7, URZ, UP1, !UPT ;  /* 0x00000007ff0b7290 */ /* 0x000fe40008ffe4ff */
[----:B------:R-:W-:-:S07]  /*02c0*/  UIADD3.X UR7, UPT, UPT, URZ, UR7, URZ, UP0, !UPT ;  /* 0x00000007ff077290 */ /* 0x000fce00087fe4ff */
[----:B------:R4:W-:Y:S02]  /*02d0*/  UTMACCTL.PF [UR10] ;  /* 0x000000000a0079b9 */ /* 0x0009e40008040000 */
[----:B------:R4:W-:Y:S02]  /*02e0*/  UTMACCTL.PF [UR6] ;  /* 0x00000000060079b9 */ /* 0x0009e40008040000 */
[----:B----4-:R-:W-:Y:S01]  /*02f0*/  NOP ;  /* 0x0000000000007918 */ /* 0x010fe20000000000 */
.L_x_5:
[----:B-1----:R-:W-:Y:S05]  /*0300*/  BSYNC.RECONVERGENT B0 ;  /* 0x0000000000007941 */ /* 0x002fea0003800200 */
.L_x_4:
[----:B------:R-:W-:Y:S04]  /*0310*/  BSSY.RECONVERGENT B0, `(.L_x_6) ;  /* 0x000000a000007945 */ /* 0x000fe80003800200 */
[----:B------:R-:W-:Y:S05]  /*0320*/  @P0 BRA `(.L_x_7) ;  /* 0x0000000000200947 */ /* 0x000fea0003800000 */
[----:B------:R-:W1:Y:S02]  /*0330*/  LDCU.64 UR6, c[0x0][0x348] ;  /* 0x00006900ff0677ac */ /* 0x000e640008000a00 */
[----:B-1----:R-:W-:Y:S02]  /*0340*/  UIADD3 UR10, UP1, UPT, UR6, 0x580, URZ ;  /* 0x00000580060a7890 */ /* 0x002fe4000ff3e0ff */
[----:B------:R-:W-:Y:S02]  /*0350*/  UIADD3 UR6, UP0, UPT, UR6, 0x680, URZ ;  /* 0x0000068006067890 */ /* 0x000fe4000ff1e0ff */
[----:B------:R-:W-:Y:S02]  /*0360*/  UIADD3.X UR11, UPT, UPT, URZ, UR7, URZ, UP1, !UPT ;  /* 0x00000007ff0b7290 */ /* 0x000fe40008ffe4ff */
[----:B------:R-:W-:-:S07]  /*0370*/  UIADD3.X UR7, UPT, UPT, URZ, UR7, URZ, UP0, !UPT ;  /* 0x00000007ff077290 */ /* 0x000fce00087fe4ff */
[----:B------:R1:W-:Y:S02]  /*0380*/  UTMACCTL.PF [UR10] ;  /* 0x000000000a0079b9 */ /* 0x0003e40008040000 */
[----:B------:R1:W-:Y:S02]  /*0390*/  UTMACCTL.PF [UR6] ;  /* 0x00000000060079b9 */ /* 0x0003e40008040000 */
[----:B-1----:R-:W-:Y:S01]  /*03a0*/  NOP ;  /* 0x0000000000007918 */ /* 0x002fe20000000000 */
.L_x_7:
[----:B------:R-:W-:Y:S05]  /*03b0*/  BSYNC.RECONVERGENT B0 ;  /* 0x0000000000007941 */ /* 0x000fea0003800200 */
.L_x_6:
[----:B------:R-:W1:Y:S01]  /*03c0*/  LDCU.64 UR6, c[0x0][0x888] ;  /* 0x00011100ff0677ac */ /* 0x000e620008000a00 */
[----:B------:R-:W-:Y:S02]  /*03d0*/  UISETP.EQ.U32.AND UP1, UPT, UR4, URZ, UPT ;  /* 0x000000ff0400728c */ /* 0x000fe4000bf22070 */
[----:B------:R-:W-:Y:S02]  /*03e0*/  UPLOP3.LUT UP2, UPT, UPT, UPT, UPT, 0x80, 0x8 ;  /* 0x000000000008789c */ /* 0x000fe40003f4f070 */
[----:B-1----:R-:W-:-:S04]  /*03f0*/  UISETP.NE.U32.AND UP0, UPT, UR6, URZ, UPT ;  /* 0x000000ff0600728c */ /* 0x002fc8000bf05070 */
[----:B------:R-:W-:-:S04]  /*0400*/  UISETP.NE.AND.EX UP0, UPT, UR7, URZ, UPT, UP0 ;  /* 0x000000ff0700728c */ /* 0x000fc8000bf05300 */
[----:B------:R-:W-:-:S04]  /*0410*/  UISETP.EQ.OR.EX UP3, UPT, UR5, URZ, !UP0, UP1 ;  /* 0x000000ff0500728c */ /* 0x000fc8000c762710 */
[----:B------:R-:W-:-:S05]  /*0420*/  UP2UR UR45, UPR, URZ, 0x8 ;  /* 0x00000008ff2d7883 */ /* 0x000fca0008000000 */
[----:B------:R-:W-:Y:S07]  /*0430*/  BRA.U !UP3, `(.L_x_8) ;  /* 0x000000010b207547 */ /* 0x000fee000b800000 */
[----:B------:R-:W-:Y:S01]  /*0440*/  UISETP.NE.U32.AND UP2, UPT, UR4, URZ, UPT ;  /* 0x000000ff0400728c */ /* 0x000fe2000bf45070 */
[----:B------:R-:W-:Y:S01]  /*0450*/  FSETP.NEU.AND P0, PT, RZ, UR39, PT ;  /* 0x00000027ff007c0b */ /* 0x000fe2000bf0d000 */
[----:B------:R-:W-:Y:S02]  /*0460*/  USEL UR4, URZ, 0xffffffff, UP0 ;  /* 0xffffffffff047887 */ /* 0x000fe40008000000 */
[----:B------:R-:W-:-:S10]  /*0470*/  UISETP.NE.AND.EX UP2, UPT, UR5, URZ, UPT, UP2 ;  /* 0x000000ff0500728c */ /* 0x000fd4000bf45320 */
[----:B------:R-:W-:Y:S01]  /*0480*/  VOTEU.ANY UP1, P0 ;  /* 0x0000000000ff7886 */ /* 0x000fe20000020100 */
[----:B------:R-:W-:-:S04]  /*0490*/  @!UP2 USEL UR4, URZ, 0xffffffff, UP1 ;  /* 0xffffffffff04a887 */ /* 0x000fc80008800000 */
[----:B------:R-:W-:-:S04]  /*04a0*/  ULOP3.LUT UR4, UR4, 0x1, URZ, 0xc0, !UPT ;  /* 0x0000000104047892 */ /* 0x000fc8000f8ec0ff */
[----:B------:R-:W-:-:S11]  /*04b0*/  UISETP.NE.U32.AND UP2, UPT, UR4, 0x1, UPT ;  /* 0x000000010400788c */ /* 0x000fd6000bf45070 */
.L_x_8:
[----:B------:R-:W1:Y:S01]  /*04c0*/  SHFL.IDX PT, R2, R202, RZ, 0x1f ;  /* 0x00001fffca027589 */ /* 0x000e6200000e0000 */
[----:B------:R-:W-:-:S04]  /*04d0*/  UISETP.NE.AND UP1, UPT, UR8, 0x2, UPT ;  /* 0x000000020800788c */ /* 0x000fc8000bf25270 */
[----:B------:R-:W-:Y:S01]  /*04e0*/  USEL UR6, URZ, 0x1, UP1 ;  /* 0x00000001ff067887 */ /* 0x000fe20008800000 */
[----:B-1----:R-:W-:-:S13]  /*04f0*/  ISETP.NE.AND P0, PT, R2, RZ, PT ;  /* 0x000000ff0200720c */ /* 0x002fda0003f05270 */
[----:B------:R-:W-:Y:S05]  /*0500*/  @P0 BRA `(.L_x_9) ;  /* 0x0000000000580947 */ /* 0x000fea0003800000 */
[----:B------:R-:W1:Y:S01]  /*0510*/  S2UR UR5, SR_CgaCtaId ;  /* 0x00000000000579c3 */ /* 0x000e620000008800 */
[----:B------:R-:W-:Y:S01]  /*0520*/  UMOV UR7, 0x400 ;  /* 0x0000040000077882 */ /* 0x000fe20000000000 */
[----:B------:R-:W-:Y:S01]  /*0530*/  UMOV UR4, 0x1 ;  /* 0x0000000100047882 */ /* 0x000fe20000000000 */
[----:B------:R-:W-:Y:S01]  /*0540*/  ELECT P0, URZ, PT ;  /* 0x0000000000ff782f */ /* 0x000fe20003800000 */
[----:B------:R-:W-:-:S04]  /*0550*/  UIADD3 UR10, UPT, UPT, -UR4, 0x100000, URZ ;  /* 0x00100000040a7890 */ /* 0x000fc8000fffe1ff */
[----:B------:R-:W-:Y:S02]  /*0560*/  USHF.L.U32 UR11, UR10, 0xb, URZ ;  /* 0x0000000b0a0b7899 */ /* 0x000fe400080006ff */
[----:B------:R-:W-:Y:S02]  /*0570*/  USHF.L.U32 UR10, UR10, 0x1, URZ ;  /* 0x000000010a0a7899 */ /* 0x000fe400080006ff */
[----:B-1----:R-:W-:Y:S01]  /*0580*/  ULEA UR5, UR5, UR7, 0x18 ;  /* 0x0000000705057291 */ /* 0x002fe2000f8ec0ff */
[----:B------:R-:W1:Y:S11]  /*0590*/  FENCE.VIEW.ASYNC.S ;  /* 0x00000000000073c6 */ /* 0x000e760000000000 */
[----:B-1----:R1:W4:Y:S01]  /*05a0*/  SYNCS.EXCH.64 URZ, [UR5], UR10 ;  /* 0x0000000a05ff75b2 */ /* 0x0023220008000100 */
[----:B------:R1:W1:Y:S01]  /*05b0*/  SYNCS.EXCH.64 URZ, [UR5+0x30], UR10 ;  /* 0x0000300a05ff75b2 */ /* 0x0002620008000100 */
        /* <DEDUP_REMOVED lines=10> */
[----:B------:R-:W-:Y:S01]  /*0660*/  NOP ;  /* 0x0000000000007918 */ /* 0x000fe20000000000 */
.L_x_9:
[----:B------:R-:W2:Y:S01]  /*0670*/  SHFL.IDX PT, R2, R202, RZ, 0x1f ;  /* 0x00001fffca027589 */ /* 0x000ea200000e0000 */
[----:B------:R-:W-:Y:S01]  /*0680*/  NOP ;  /* 0x0000000000007918 */ /* 0x000fe20000000000 */
[----:B--2---:R-:W-:-:S13]  /*0690*/  ISETP.NE.AND P0, PT, R2, 0x1, PT ;  /* 0x000000010200780c */ /* 0x004fda0003f05270 */
[----:B------:R-:W-:Y:S05]  /*06a0*/  @P0 BRA `(.L_x_10) ;  /* 0x0000000000400947 */ /* 0x000fea0003800000 */
[----:B------:R-:W2:Y:S01]  /*06b0*/  S2UR UR7, SR_CgaCtaId ;  /* 0x00000000000779c3 */ /* 0x000ea20000008800 */
[----:B------:R-:W-:Y:S01]  /*06c0*/  UMOV UR9, 0x400 ;  /* 0x0000040000097882 */ /* 0x000fe20000000000 */
[----:B-1----:R-:W-:Y:S01]  /*06d0*/  UMOV UR5, 0x20 ;  /* 0x0000002000057882 */ /* 0x002fe20000000000 */
[----:B------:R-:W-:Y:S01]  /*06e0*/  UMOV UR4, 0x80 ;  /* 0x0000008000047882 */ /* 0x000fe20000000000 */
[----:B------:R-:W-:-:S04]  /*06f0*/  UIADD3 UR10, UPT, UPT, -UR5, 0x100000, URZ ;  /* 0x00100000050a7890 */ /* 0x000fc8000fffe1ff */
[----:B------:R-:W-:Y:S02]  /*0700*/  USHF.L.U32 UR11, UR10, 0xb, URZ ;  /* 0x0000000b0a0b7899 */ /* 0x000fe400080006ff */
[----:B------:R-:W-:Y:S02]  /*0710*/  USHF.L.U32 UR10, UR10, 0x1, URZ ;  /* 0x000000010a0a7899 */ /* 0x000fe400080006ff */
[----:B------:R-:W-:-:S04]  /*0720*/  UIADD3 UR4, UPT, UPT, -UR4, 0x100000, URZ ;  /* 0x0010000004047890 */ /* 0x000fc8000fffe1ff */
[----:B------:R-:W-:Y:S02]  /*0730*/  USHF.L.U32 UR5, UR4, 0xb, URZ ;  /* 0x0000000b04057899 */ /* 0x000fe400080006ff */
[----:B------:R-:W-:Y:S01]  /*0740*/  USHF.L.U32 UR4, UR4, 0x1, URZ ;  /* 0x0000000104047899 */ /* 0x000fe200080006ff */
[----:B------:R-:W-:Y:S01]  /*0750*/  ELECT P0, URZ, PT ;  /* 0x0000000000ff782f */ /* 0x000fe20003800000 */
[----:B--2---:R-:W-:Y:S01]  /*0760*/  ULEA UR7, UR7, UR9, 0x18 ;  /* 0x0000000907077291 */ /* 0x004fe2000f8ec0ff */
[----:B------:R-:W1:Y:S11]  /*0770*/  FENCE.VIEW.ASYNC.S ;  /* 0x00000000000073c6 */ /* 0x000e760000000000 */
[----:B-1----:R2:W1:Y:S01]  /*0780*/  SYNCS.EXCH.64 URZ, [UR7+0x60], UR10 ;  /* 0x0000600a07ff75b2 */ /* 0x0024620008000100 */
[----:B------:R2:W1:Y:S02]  /*0790*/  SYNCS.EXCH.64 URZ, [UR7+0x68], UR4 ;  /* 0x0000680407ff75b2 */ /* 0x0004640008000100 */
[----:B--2---:R-:W-:Y:S01]  /*07a0*/  NOP ;  /* 0x0000000000007918 */ /* 0x004fe20000000000 */
.L_x_10:
[----:B------:R-:W2:Y:S01]  /*07b0*/  SHFL.IDX PT, R2, R202, RZ, 0x1f ;  /* 0x00001fffca027589 */ /* 0x000ea200000e0000 */
[----:B------:R-:W-:Y:S01]  /*07c0*/  NOP ;  /* 0x0000000000007918 */ /* 0x000fe20000000000 */
[----:B--2---:R-:W-:-:S13]  /*07d0*/  ISETP.NE.AND P0, PT, R2, 0x3, PT ;  /* 0x000000030200780c */ /* 0x004fda0003f05270 */
[----:B------:R-:W-:Y:S05]  /*07e0*/  @P0 BRA `(.L_x_11) ;  /* 0x0000000000300947 */ /* 0x000fea0003800000 */
[----:B-1----:R-:W1:Y:S01]  /*07f0*/  S2UR UR5, SR_CgaCtaId ;  /* 0x00000000000579c3 */ /* 0x002e620000008800 */
        /* <DEDUP_REMOVED lines=8> */
[----:B-1----:R2:W1:Y:S01]  /*0880*/  SYNCS.EXCH.64 URZ, [UR5+0x70], UR10 ;  /* 0x0000700a05ff75b2 */ /* 0x0024620008000100 */
[----:B------:R2:W1:Y:S02]  /*0890*/  SYNCS.EXCH.64 URZ, [UR5+0x78], UR10 ;  /* 0x0000780a05ff75b2 */ /* 0x0004640008000100 */
[----:B--2---:R-:W-:Y:S01]  /*08a0*/  NOP ;  /* 0x0000000000007918 */ /* 0x004fe20000000000 */
.L_x_11:
[----:B------:R-:W2:Y:S01]  /*08b0*/  SHFL.IDX PT, R2, R202, RZ, 0x1f ;  /* 0x00001fffca027589 */ /* 0x000ea200000e0000 */
[----:B------:R-:W-:Y:S01]  /*08c0*/  NOP ;  /* 0x0000000000007918 */ /* 0x000fe20000000000 */
[----:B--2---:R-:W-:-:S13]  /*08d0*/  ISETP.NE.AND P0, PT, R2, 0x4, PT ;  /* 0x000000040200780c */ /* 0x004fda0003f05270 */
[----:B------:R-:W-:Y:S05]  /*08e0*/  @P0 BRA `(.L_x_12) ;  /* 0x00000000004c0947 */ /* 0x000fea0003800000 */
[----:B-1----:R-:W1:Y:S01]  /*08f0*/  S2UR UR5, SR_CgaCtaId ;  /* 0x00000000000579c3 */ /* 0x002e620000008800 */
[----:B------:R-:W-:Y:S01]  /*0900*/  UMOV UR9, 0x100 ;  /* 0x0000010000097882 */ /* 0x000fe20000000000 */
[----:B------:R-:W-:Y:S01]  /*0910*/  UMOV UR7, 0x400 ;  /* 0x0000040000077882 */ /* 0x000fe20000000000 */
[----:B------:R-:W-:Y:S01]  /*0920*/  USEL UR9, UR9, 0xe0, UP2 ;  /* 0x000000e009097887 */ /* 0x000fe20009000000 */
[----:B------:R-:W-:Y:S01]  /*0930*/  UMOV UR4, 0x1 ;  /* 0x0000000100047882 */ /* 0x000fe20000000000 */
[----:B------:R-:W-:Y:S01]  /*0940*/  ELECT P0, URZ, PT ;  /* 0x0000000000ff782f */ /* 0x000fe20003800000 */
[----:B------:R-:W-:-:S04]  /*0950*/  UIADD3 UR10, UPT, UPT, -UR4, 0x100000, URZ ;  /* 0x00100000040a7890 */ /* 0x000fc8000fffe1ff */
[----:B------:R-:W-:Y:S02]  /*0960*/  USHF.L.U32 UR11, UR10, 0xb, URZ ;  /* 0x0000000b0a0b7899 */ /* 0x000fe400080006ff */
[----:B------:R-:W-:Y:S02]  /*0970*/  USHF.L.U32 UR10, UR10, 0x1, URZ ;  /* 0x000000010a0a7899 */ /* 0x000fe400080006ff */
[----:B------:R-:W-:-:S04]  /*0980*/  UIADD3 UR12, UPT, UPT, -UR9, 0x100000, URZ ;  /* 0x00100000090c7890 */ /* 0x000fc8000fffe1ff */
[----:B------:R-:W-:Y:S02]  /*0990*/  USHF.L.U32 UR13, UR12, 0xb, URZ ;  /* 0x0000000b0c0d7899 */ /* 0x000fe400080006ff */
[----:B------:R-:W-:Y:S02]  /*09a0*/  USHF.L.U32 UR12, UR12, 0x1, URZ ;  /* 0x000000010c0c7899 */ /* 0x000fe400080006ff */
[----:B-1----:R-:W-:Y:S01]  /*09b0*/  ULEA UR5, UR5, UR7, 0x18 ;  /* 0x0000000705057291 */ /* 0x002fe2000f8ec0ff */
[----:B------:R-:W1:Y:S11]  /*09c0*/  FENCE.VIEW.ASYNC.S ;  /* 0x00000000000073c6 */ /* 0x000e760000000000 */
[----:B-1----:R2:W1:Y:S01]  /*09d0*/  SYNCS.EXCH.64 URZ, [UR5+0x80], UR10 ;  /* 0x0000800a05ff75b2 */ /* 0x0024620008000100 */
[----:B------:R2:W1:Y:S01]  /*09e0*/  SYNCS.EXCH.64 URZ, [UR5+0x90], UR12 ;  /* 0x0000900c05ff75b2 */ /* 0x0004620008000100 */
[----:B------:R2:W1:Y:S01]  /*09f0*/  SYNCS.EXCH.64 URZ, [UR5+0x88], UR10 ;  /* 0x0000880a05ff75b2 */ /* 0x0004620008000100 */
[----:B------:R2:W1:Y:S02]  /*0a00*/  SYNCS.EXCH.64 URZ, [UR5+0x98], UR12 ;  /* 0x0000980c05ff75b2 */ /* 0x0004640008000100 */
[----:B--2---:R-:W-:Y:S01]  /*0a10*/  NOP ;  /* 0x0000000000007918 */ /* 0x004fe20000000000 */
.L_x_12:
        /* <DEDUP_REMOVED lines=18> */
[----:B------:R2:W1:Y:S01]  /*0b40*/  SYNCS.EXCH.64 URZ, [UR7+0xc0], UR4 ;  /* 0x0000c00407ff75b2 */ /* 0x0004620008000100 */
[----:B------:R2:W1:Y:S01]  /*0b50*/  SYNCS.EXCH.64 URZ, [UR7+0xa8], UR10 ;  /* 0x0000a80a07ff75b2 */ /* 0x0004620008000100 */
[----:B------:R2:W1:Y:S01]  /*0b60*/  SYNCS.EXCH.64 URZ, [UR7+0xc8], UR4 ;  /* 0x0000c80407ff75b2 */ /* 0x0004620008000100 */
[----:B------:R2:W1:Y:S01]  /*0b70*/  SYNCS.EXCH.64 URZ, [UR7+0xb0], UR10 ;  /* 0x0000b00a07ff75b2 */ /* 0x0004620008000100 */
[----:B------:R2:W1:Y:S01]  /*0b80*/  SYNCS.EXCH.64 URZ, [UR7+0xd0], UR4 ;  /* 0x0000d00407ff75b2 */ /* 0x0004620008000100 */
[----:B------:R2:W1:Y:S01]  /*0b90*/  SYNCS.EXCH.64 URZ, [UR7+0xb8], UR10 ;  /* 0x0000b80a07ff75b2 */ /* 0x0004620008000100 */
[----:B------:R2:W1:Y:S02]  /*0ba0*/  SYNCS.EXCH.64 URZ, [UR7+0xd8], UR4 ;  /* 0x0000d80407ff75b2 */ /* 0x0004640008000100 */
[----:B--2---:R-:W-:Y:S01]  /*0bb0*/  NOP ;  /* 0x0000000000007918 */ /* 0x004fe20000000000 */
.L_x_13:
        /* <DEDUP_REMOVED lines=18> */
.L_x_14:
[----:B-1----:R-:W1:Y:S01]  /*0ce0*/  S2UR UR5, SR_CTAID.X ;  /* 0x00000000000579c3 */ /* 0x002e620000002500 */
[----:B------:R-:W-:-:S05]  /*0cf0*/  CS2R.32 R197, SR_CgaSize ;  /* 0x0000000000c57805 */ /* 0x000fca0000008a00 */
[----:B------:R-:W-:-:S05]  /*0d00*/  IMAD R197, R197, -0xa0, RZ ;  /* 0xffffff60c5c57824 */ /* 0x000fca00078e02ff */
[----:B------:R-:W-:-:S14]  /*0d10*/  R2UR UR9, R197 ;  /* 0x00000000c50972ca */ /* 0x000fdc00000e0000 */
[----:B------:R-:W2:Y:S01]  /*0d20*/  LDCU UR9, c[0x0][UR9+0x2b0] ;  /* 0x00005600090977ac */ /* 0x000ea20008000800 */
[----:B------:R-:W-:Y:S01]  /*0d30*/  NOP ;  /* 0x0000000000007918 */ /* 0x000fe20000000000 */
[----:B------:R-:W-:-:S05]  /*0d40*/  CS2R.32 R197, SR_CgaSize ;  /* 0x0000000000c57805 */ /* 0x000fca0000008a00 */
[----:B------:R-:W-:-:S05]  /*0d50*/  IMAD R197, R197, -0xa0, RZ ;  /* 0xffffff60c5c57824 */ /* 0x000fca00078e02ff */
[----:B------:R-:W-:-:S14]  /*0d60*/  R2UR UR7, R197 ;  /* 0x00000000c50772ca */ /* 0x000fdc00000e0000 */
[----:B------:R-:W3:Y:S01]  /*0d70*/  LDCU UR7, c[0x0][UR7+0x2b4] ;  /* 0x00005680070777ac */ /* 0x000ee20008000800 */
[----:B------:R-:W4:Y:S08]  /*0d80*/  S2UR UR4, SR_CTAID.Y ;  /* 0x00000000000479c3 */ /* 0x000f300000002600 */
[----:B------:R-:W3:Y:S01]  /*0d90*/  LDC R9, c[0x0][0xb24] ;  /* 0x0002c900ff097b82 */ /* 0x000ee20000000800 */
[----:B-1----:R-:W-:-:S02]  /*0da0*/  I2FP.F32.U32 R5, UR5 ;  /* 0x0000000500057c45 */ /* 0x002fc40008201000 */
[----:B------:R-:W-:-:S05]  /*0db0*/  CS2R.32 R3, SR_CgaSize ;  /* 0x0000000000037805 */ /* 0x000fca0000008a00 */
[----:B------:R-:W-:-:S06]  /*0dc0*/  IMAD R3, R3, -0xa0, RZ ;  /* 0xffffff6003037824 */ /* 0x000fcc00078e02ff */
[----:B------:R-:W1:Y:S01]  /*0dd0*/  LDC R3, c[0x0][R3+0x2a0] ;  /* 0x0000a80003037b82 */ /* 0x000e620000000800 */
[----:B------:R-:W-:Y:S01]  /*0de0*/  MOV R197, UR5 ;  /* 0x0000000500c57c02 */ /* 0x000fe20008000f00 */
[----:B--2---:R-:W-:Y:S01]  /*0df0*/  FMUL R5, R5, UR9 ;  /* 0x0000000905057c20 */ /* 0x004fe20008400000 */
[----:B----4-:R-:W-:Y:S02]  /*0e00*/  I2FP.F32.U32 R4, UR4 ;  /* 0x0000000400047c45 */ /* 0x010fe40008201000 */
[----:B------:R-:W-:-:S05]  /*0e10*/  CS2R.32 R2, SR_CgaSize ;  /* 0x0000000000027805 */ /* 0x000fca0000008a00 */
[----:B------:R-:W-:-:S06]  /*0e20*/  IMAD R2, R2, -0xa0, RZ ;  /* 0xffffff6002027824 */ /* 0x000fcc00078e02ff */
[----:B------:R-:W2:Y:S01]  /*0e30*/  LDC R2, c[0x0][R2+0x2a4] ;  /* 0x0000a90002027b82 */ /* 0x000ea20000000800 */
[----:B------:R-:W4:Y:S01]  /*0e40*/  F2I.U32.TRUNC.NTZ R194, R5 ;  /* 0x0000000500c27305 */ /* 0x000f22000020f000 */
[----:B------:R-:W-:Y:S01]  /*0e50*/  MOV R195, UR4 ;  /* 0x0000000400c37c02 */ /* 0x000fe20008000f00 */
[----:B---3--:R-:W-:-:S05]  /*0e60*/  FMUL R4, R4, UR7 ;  /* 0x0000000704047c20 */ /* 0x008fca0008400000 */
[----:B------:R-:W-:Y:S01]  /*0e70*/  BAR.SYNC.DEFER_BLOCKING 0x0 ;  /* 0x0000000000007b1d */ /* 0x000fe20000010000 */
[----:B------:R-:W-:-:S05]  /*0e80*/  ISETP.GE.AND P0, PT, R9, 0x1, PT ;  /* 0x000000010900780c */ /* 0x000fca0003f06270 */
[----:B------:R-:W3:Y:S02]  /*0e90*/  F2I.U32.TRUNC.NTZ R187, R4 ;  /* 0x0000000400bb7305 */ /* 0x000ee4000020f000 */
[----:B------:R-:W2:Y:S01]  /*0ea0*/  S2UR UR36, SR_CTAID.Z ;  /* 0x00000000002479c3 */ /* 0x000ea20000002700 */
[----:B----4-:R-:W-:-:S05]  /*0eb0*/  IADD3 R194, PT, PT, -R194, RZ, RZ ;  /* 0x000000ffc2c27210 */ /* 0x010fca0007ffe1ff */
[----:B-1----:R-:W-:Y:S01]  /*0ec0*/  IMAD R194, R3, R194, UR5 ;  /* 0x0000000503c27e24 */ /* 0x002fe2000f8e02c2 */
[----:B---3--:R-:W-:-:S05]  /*0ed0*/  IADD3 R187, PT, PT, -R187, RZ, RZ ;  /* 0x000000ffbbbb7210 */ /* 0x008fca0007ffe1ff */
[----:B--2---:R-:W-:Y:S01]  /*0ee0*/  IMAD R187, R2, R187, UR4 ;  /* 0x0000000402bb7e24 */ /* 0x004fe2000f8e02bb */
[----:B------:R-:W-:Y:S06]  /*0ef0*/  @!P0 BRA `(.L_x_15) ;  /* 0x0000000000b88947 */ /* 0x000fec0003800000 */
[----:B------:R-:W1:Y:S01]  /*0f00*/  LDC.64 R4, c[0x0][0xb18] ;  /* 0x0002c600ff047b82 */ /* 0x000e620000000a00 */
[----:B------:R-:W-:-:S07]  /*0f10*/  ISETP.NE.AND P0, PT, R9, 0x1, PT ;  /* 0x000000010900780c */ /* 0x000fce0003f05270 */
[----:B------:R-:W2:Y:S08]  /*0f20*/  LDC R10, c[0x0][0xb0c] ;  /* 0x0002c300ff0a7b82 */ /* 0x000eb00000000800 */
[----:B------:R-:W3:Y:S08]  /*0f30*/  LDC R11, c[0x0][0x370] ;  /* 0x0000dc00ff0b7b82 */ /* 0x000ef00000000800 */
[----:B------:R-:W4:Y:S01]  /*0f40*/  LDC R12, c[0x0][0x374] ;  /* 0x0000dd00ff0c7b82 */ /* 0x000f220000000800 */
[----:B-1----:R-:W-:-:S07]  /*0f50*/  ISETP.NE.AND P1, PT, R4, 0x1, PT ;  /* 0x000000010400780c */ /* 0x002fce0003f25270 */
[----:B------:R-:W3:Y:S01]  /*0f60*/  LDC.64 R6, c[0x0][0xb10] ;  /* 0x0002c400ff067b82 */ /* 0x000ee20000000a00 */
[----:B--2---:R-:W-:-:S07]  /*0f70*/  ISETP.NE.AND P2, PT, R10, 0x1, PT ;  /* 0x000000010a00780c */ /* 0x004fce0003f45270 */
[----:B------:R-:W1:Y:S08]  /*0f80*/  LDC R8, c[0x0][0xb20] ;  /* 0x0002c800ff087b82 */ /* 0x000e700000000800 */
[----:B------:R-:W2:Y:S01]  /*0f90*/  LDC.64 R2, c[0x0][0xb28] ;  /* 0x0002ca00ff027b82 */ /* 0x000ea20000000a00 */
[----:B----4-:R-:W-:-:S04]  /*0fa0*/  IMAD.HI.U32 R13, R12, R5, RZ ;  /* 0x000000050c0d7227 */ /* 0x010fc800078e00ff */
[----:B------:R-:W-:-:S04]  /*0fb0*/  IMAD.HI.U32 R5, R195, R5, RZ ;  /* 0x00000005c3057227 */ /* 0x000fc800078e00ff */
[----:B---3--:R-:W-:-:S04]  /*0fc0*/  IMAD.HI.U32 R14, R11, R6, RZ ;  /* 0x000000060b0e7227 */ /* 0x008fc800078e00ff */
[----:B------:R-:W-:Y:S01]  /*0fd0*/  IMAD.HI.U32 R16, R197, R6, RZ ;  /* 0x00000006c5107227 */ /* 0x000fe200078e00ff */
[-C--:B------:R-:W-:Y:S02]  /*0fe0*/  @P2 SHF.R.U32.HI R11, RZ, R7.reuse, R14 ;  /* 0x00000007ff0b2219 */ /* 0x080fe4000001160e */
[-C--:B-1----:R-:W-:Y:S02]  /*0ff0*/  @P1 SHF.R.U32.HI R12, RZ, R8.reuse, R13 ;  /* 0x00000008ff0c1219 */ /* 0x082fe4000001160d */
[----:B------:R-:W-:Y:S02]  /*1000*/  SHF.R.U32.HI R8, RZ, R8, R5 ;  /* 0x00000008ff087219 */ /* 0x000fe40000011605 */
[----:B------:R-:W-:Y:S02]  /*1010*/  SHF.R.U32.HI R16, RZ, R7, R16 ;  /* 0x00000007ff107219 */ /* 0x000fe40000011610 */
[----:B------:R-:W-:Y:S01]  /*1020*/  SEL R5, R195, R8, !P1 ;  /* 0x00000008c3057207 */ /* 0x000fe20004800000 */
[----:B--2---:R-:W-:Y:S01]  /*1030*/  IMAD.HI.U32 R14, R12, R2, RZ ;  /* 0x000000020c0e7227 */ /* 0x004fe200078e00ff */
[----:B------:R-:W-:-:S03]  /*1040*/  SEL R7, R197, R16, !P2 ;  /* 0x00000010c5077207 */ /* 0x000fc60005000000 */
[----:B------:R-:W-:Y:S01]  /*1050*/  IMAD.HI.U32 R6, R11, R2, RZ ;  /* 0x000000020b067227 */ /* 0x000fe200078e00ff */
[----:B------:R-:W-:-:S04]  /*1060*/  @P0 SHF.R.U32.HI R12, RZ, R3, R14 ;  /* 0x00000003ff0c0219 */ /* 0x000fc8000001160e */
[----:B------:R-:W-:Y:S01]  /*1070*/  @P0 SHF.R.U32.HI R11, RZ, R3, R6 ;  /* 0x00000003ff0b0219 */ /* 0x000fe20000011606 */
[----:B------:R-:W-:-:S04]  /*1080*/  IMAD R12, R12, R9, RZ ;  /* 0x000000090c0c7224 */ /* 0x000fc800078e02ff */
[----:B------:R-:W-:Y:S01]  /*1090*/  IMAD R6, R11, R9, RZ ;  /* 0x000000090b067224 */ /* 0x000fe200078e02ff */
[----:B------:R-:W-:-:S04]  /*10a0*/  ISETP.GE.AND P1, PT, R5, R12, PT ;  /* 0x0000000c0500720c */ /* 0x000fc80003f26270 */
[----:B------:R-:W-:Y:S01]  /*10b0*/  ISETP.GE.OR P1, PT, R7, R6, P1 ;  /* 0x000000060700720c */ /* 0x000fe20000f26670 */
[----:B------:R-:W-:-:S05]  /*10c0*/  IMAD.HI.U32 R6, R5, R2, RZ ;  /* 0x0000000205067227 */ /* 0x000fca00078e00ff */
[----:B------:R-:W-:-:S04]  /*10d0*/  SHF.R.U32.HI R6, RZ, R3, R6 ;  /* 0x00000003ff067219 */ /* 0x000fc80000011606 */
[----:B------:R-:W-:-:S03]  /*10e0*/  SEL R6, R5, R6, !P0 ;  /* 0x0000000605067207 */ /* 0x000fc60004000000 */
[----:B------:R-:W-:Y:S01]  /*10f0*/  @!P1 IMAD.HI.U32 R8, R7, R2, RZ ;  /* 0x0000000207089227 */ /* 0x000fe200078e00ff */
[----:B------:R-:W-:-:S04]  /*1100*/  IADD3 R2, PT, PT, -R6, RZ, RZ ;  /* 0x000000ff06027210 */ /* 0x000fc80007ffe1ff */
[----:B------:R-:W-:Y:S01]  /*1110*/  @!P1 SHF.R.U32.HI R8, RZ, R3, R8 ;  /* 0x00000003ff089219 */ /* 0x000fe20000011608 */
[----:B------:R-:W-:-:S03]  /*1120*/  IMAD R2, R9, R2, R5 ;  /* 0x0000000209027224 */ /* 0x000fc600078e0205 */
[----:B------:R-:W-:Y:S02]  /*1130*/  @!P1 SEL R3, R7, R8, !P0 ;  /* 0x0000000807039207 */ /* 0x000fe40004000000 */
[----:B------:R-:W-:-:S03]  /*1140*/  IADD3 R8, PT, PT, -R5, RZ, RZ ;  /* 0x000000ff05087210 */ /* 0x000fc60007ffe1ff */
[--C-:B------:R-:W-:Y:S02]  /*1150*/  @!P1 IMAD.IADD R6, R6, 0x1, -R3.reuse ;  /* 0x0000000106069824 */ /* 0x100fe400078e0a03 */
[----:B------:R-:W-:Y:S01]  /*1160*/  @!P1 IMAD R3, R2, R11, R3 ;  /* 0x0000000b02039224 */ /* 0x000fe200078e0203 */
[----:B------:R-:W-:Y:S01]  /*1170*/  IADD3 R2, PT, PT, -R7, RZ, RZ ;  /* 0x000000ff07027210 */ /* 0x000fe20007ffe1ff */
[----:B------:R-:W-:Y:S02]  /*1180*/  @!P1 IMAD R5, R6, R9, R7 ;  /* 0x0000000906059224 */ /* 0x000fe400078e0207 */
[----:B------:R-:W-:Y:S02]  /*1190*/  IMAD R8, R4, R8, R195 ;  /* 0x0000000804087224 */ /* 0x000fe400078e02c3 */
[----:B------:R-:W-:Y:S02]  /*11a0*/  @!P1 IMAD.MOV.U32 R7, RZ, RZ, R3 ;  /* 0x000000ffff079224 */ /* 0x000fe400078e0003 */
[----:B------:R-:W-:-:S02]  /*11b0*/  IMAD R2, R10, R2, R197 ;  /* 0x000000020a027224 */ /* 0x000fc400078e02c5 */
[----:B------:R-:W-:Y:S02]  /*11c0*/  IMAD R195, R5, R4, R8 ;  /* 0x0000000405c37224 */ /* 0x000fe400078e0208 */
[----:B------:R-:W-:Y:S02]  /*11d0*/  IMAD R197, R7, R10, R2 ;  /* 0x0000000a07c57224 */ /* 0x000fe400078e0202 */
.L_x_15:
[----:B------:R-:W1:Y:S01]  /*11e0*/  LDCU UR4, c[0x0][0xb30] ;  /* 0x00016600ff0477ac */ /* 0x000e620008000800 */
[----:B------:R-:W2:Y:S08]  /*11f0*/  S2UR UR37, SR_CgaCtaId ;  /* 0x00000000002579c3 */ /* 0x000eb00000008800 */
[----:B------:R-:W3:Y:S01]  /*1200*/  LDC R22, c[0x0][0xb24] ;  /* 0x0002c900ff167b82 */ /* 0x000ee20000000800 */
[----:B-1----:R-:W-:-:S09]  /*1210*/  UISETP.NE.AND UP1, UPT, UR4, 0x1, UPT ;  /* 0x000000010400788c */ /* 0x002fd2000bf25270 */
[----:B--2---:R-:W-:Y:S05]  /*1220*/  BRA.U UP1, `(.L_x_16) ;  /* 0x0000000101407547 */ /* 0x004fea000b800000 */
[----:B------:R-:W1:Y:S08]  /*1230*/  LDC.64 R4, c[0x0][0xb10] ;  /* 0x0002c400ff047b82 */ /* 0x000e700000000a00 */
[----:B------:R-:W2:Y:S08]  /*1240*/  LDC.64 R2, c[0x0][0xb18] ;  /* 0x0002c600ff027b82 */ /* 0x000eb00000000a00 */
[----:B------:R-:W4:Y:S08]  /*1250*/  LDC R6, c[0x0][0xb20] ;  /* 0x0002c800ff067b82 */ /* 0x000f300000000800 */
[----:B------:R-:W3:Y:S01]  /*1260*/  LDC R8, c[0x0][0xb0c] ;  /* 0x0002c300ff087b82 */ /* 0x000ee20000000800 */
[----:B-1----:R-:W-:-:S05]  /*1270*/  IMAD.HI.U32 R4, R197, R4, RZ ;  /* 0x00000004c5047227 */ /* 0x002fca00078e00ff */
[----:B------:R-:W-:Y:S01]  /*1280*/  SHF.R.U32.HI R4, RZ, R5, R4 ;  /* 0x00000005ff047219 */ /* 0x000fe20000011604 */
[----:B--2---:R-:W-:Y:S01]  /*1290*/  IMAD.HI.U32 R3, R195, R3, RZ ;  /* 0x00000003c3037227 */ /* 0x004fe200078e00ff */
[----:B------:R-:W-:-:S04]  /*12a0*/  ISETP.NE.AND P0, PT, R2, 0x1, PT ;  /* 0x000000010200780c */ /* 0x000fc80003f05270 */
[----:B----4-:R-:W-:-:S04]  /*12b0*/  SHF.R.U32.HI R6, RZ, R6, R3 ;  /* 0x00000006ff067219 */ /* 0x010fc80000011603 */
[----:B------:R-:W-:Y:S02]  /*12c0*/  SEL R3, R195, R6, !P0 ;  /* 0x00000006c3037207 */ /* 0x000fe40004000000 */
[----:B---3--:R-:W-:-:S04]  /*12d0*/  ISETP.NE.AND P1, PT, R8, 0x1, PT ;  /* 0x000000010800780c */ /* 0x008fc80003f25270 */
[----:B------:R-:W-:-:S05]  /*12e0*/  SEL R4, R197, R4, !P1 ;  /* 0x00000004c5047207 */ /* 0x000fca0004800000 */
[----:B------:R-:W-:Y:S02]  /*12f0*/  IMAD.IADD R5, R3, 0x1, -R4 ;  /* 0x0000000103057824 */ /* 0x000fe400078e0a04 */
[----:B------:R-:W-:Y:S02]  /*1300*/  IMAD.IADD R3, R4, 0x1, -R3 ;  /* 0x0000000104037824 */ /* 0x000fe400078e0a03 */
[----:B------:R-:W-:Y:S02]  /*1310*/  IMAD R197, R5, R8, R197 ;  /* 0x0000000805c57224 */ /* 0x000fe400078e02c5 */
[----:B------:R-:W-:-:S07]  /*1320*/  IMAD R195, R3, R2, R195 ;  /* 0x0000000203c37224 */ /* 0x000fce00078e02c3 */
.L_x_16:
[----:B------:R-:W-:Y:S01]  /*1330*/  BAR.SYNC.DEFER_BLOCKING 0x0 ;  /* 0x0000000000007b1d */ /* 0x000fe20000010000 */
[----:B------:R-:W-:Y:S01]  /*1340*/  UISETP.NE.AND UP1, UPT, UR8, 0x2, UPT ;  /* 0x000000020800788c */ /* 0x000fe2000bf25270 */
[----:B------:R-:W-:Y:S02]  /*1350*/  ISETP.NE.OR P5, PT, R0, 0x2, !P5 ;  /* 0x000000020000780c */ /* 0x000fe40006fa5670 */
[----:B------:R-:W-:-:S06]  /*1360*/  LOP3.LUT R2, R207, 0x1f, RZ, 0xc0, !PT ;  /* 0x0000001fcf027812 */ /* 0x000fcc00078ec0ff */
[----:B------:R-:W-:Y:S05]  /*1370*/  BRA.U UP1, `(.L_x_17) ;  /* 0x0000001101a47547 */ /* 0x000fea000b800000 */
[----:B------:R-:W1:Y:S01]  /*1380*/  LDCU UR15, c[0x0][0x38c] ;  /* 0x00007180ff0f77ac */ /* 0x000e620008000800 */
[----:B------:R-:W2:Y:S01]  /*1390*/  LDC R9, c[0x0][0x370] ;  /* 0x0000dc00ff097b82 */ /* 0x000ea20000000800 */
[----:B------:R-:W-:Y:S01]  /*13a0*/  PLOP3.LUT P1, PT, PT, PT, UP2, 0x80, 0x8 ;  /* 0x000000000008781c */ /* 0x000fe20003f2f028 */
[----:B------:R-:W-:Y:S01]  /*13b0*/  IMAD.MOV.U32 R15, RZ, RZ, 0x1 ;  /* 0x00000001ff0f7424 */ /* 0x000fe200078e00ff */
[----:B------:R-:W-:Y:S01]  /*13c0*/  ISETP.EQ.OR P4, PT, R2, RZ, P5 ;  /* 0x000000ff0200720c */ /* 0x000fe20002f82670 */
[----:B------:R-:W-:Y:S01]  /*13d0*/  IMAD.MOV.U32 R14, RZ, RZ, RZ ;  /* 0x000000ffff0e7224 */ /* 0x000fe200078e00ff */
[----:B------:R-:W-:Y:S02]  /*13e0*/  PLOP3.LUT P1, PT, P1, PT, PT, 0x8, 0x80 ;  /* 0x000000000080781c */ /* 0x000fe40000f2e170 */
[----:B------:R-:W-:Y:S01]  /*13f0*/  CS2R R12, SRZ ;  /* 0x00000000000c7805 */ /* 0x000fe2000001ff00 */
[----:B------:R-:W-:Y:S01]  /*1400*/  IMAD.MOV.U32 R10, RZ, RZ, 0x1 ;  /* 0x00000001ff0a7424 */ /* 0x000fe200078e00ff */
[----:B------:R-:W4:Y:S01]  /*1410*/  LDC R0, c[0x0][0x374] ;  /* 0x0000dd00ff007b82 */ /* 0x000f220000000800 */
[----:B------:R-:W2:Y:S01]  /*1420*/  LDCU.64 UR24, c[0x0][0x348] ;  /* 0x00006900ff1877ac */ /* 0x000ea20008000a00 */
[----:B------:R-:W-:Y:S01]  /*1430*/  UMOV UR13, URZ ;  /* 0x000000ff000d7c82 */ /* 0x000fe20008000000 */
[----:B-1----:R-:W-:-:S04]  /*1440*/  UIADD3 UR5, UPT, UPT, UR15, 0x7f, URZ ;  /* 0x0000007f0f057890 */ /* 0x002fc8000fffe0ff */
[----:B------:R-:W-:-:S04]  /*1450*/  USHF.R.S32.HI UR4, URZ, 0x1f, UR5 ;  /* 0x0000001fff047899 */ /* 0x000fc80008011405 */
[----:B------:R-:W-:-:S04]  /*1460*/  ULEA.HI UR4, UR4, UR5, URZ, 0x7 ;  /* 0x0000000504047291 */ /* 0x000fc8000f8f38ff */
[----:B------:R-:W-:Y:S02]  /*1470*/  USHF.R.S32.HI UR22, URZ, 0x7, UR4 ;  /* 0x00000007ff167899 */ /* 0x000fe40008011404 */
[----:B------:R-:W-:Y:S02]  /*1480*/  UIADD3 UR4, UPT, UPT, UR15, -0x1, URZ ;  /* 0xffffffff0f047890 */ /* 0x000fe4000fffe0ff */
[----:B------:R-:W-:Y:S02]  /*1490*/  UISETP.LT.U32.AND UP0, UPT, UR22, 0x6, UPT ;  /* 0x000000061600788c */ /* 0x000fe4000bf01070 */
[----:B------:R-:W-:Y:S02]  /*14a0*/  UISETP.GE.U32.AND UP1, UPT, UR4, -0xff, UPT ;  /* 0xffffff010400788c */ /* 0x000fe4000bf26070 */
[----:B------:R-:W-:Y:S02]  /*14b0*/  USEL UR21, UR22, 0x6, UP0 ;  /* 0x0000000616157887 */ /* 0x000fe40008000000 */
[----:B------:R-:W-:-:S02]  /*14c0*/  UIADD3 UR15, UPT, UPT, UR15, 0xfe, URZ ;  /* 0x000000fe0f0f7890 */ /* 0x000fc4000fffe0ff */
[----:B------:R-:W-:Y:S02]  /*14d0*/  UIADD3 UR7, UPT, UPT, UR21, -0x1, URZ ;  /* 0xffffffff15077890 */ /* 0x000fe4000fffe0ff */
[----:B------:R-:W-:-:S03]  /*14e0*/  UIADD3 UR14, UPT, UPT, UR22, -UR21, URZ ;  /* 0x80000015160e7290 */ /* 0x000fc6000fffe0ff */
[----:B------:R-:W-:-:S04]  /*14f0*/  @UP1 UIADD3 UR7, UPT, UPT, UR21, URZ, URZ ;  /* 0x000000ff15071290 */ /* 0x000fc8000fffe0ff */
[----:B--2---:R-:W-:-:S12]  /*1500*/  UIADD3 UR7, UPT, UPT, UR7, 0x1, URZ ;  /* 0x0000000107077890 */ /* 0x004fd8000fffe0ff */
.L_x_35:
[----:B------:R-:W-:Y:S01]  /*1510*/  UISETP.NE.AND UP0, UPT, UR37, URZ, UPT ;  /* 0x000000ff2500728c */ /* 0x000fe2000bf05270 */
[----:B------:R-:W1:Y:S08]  /*1520*/  S2UR UR37, SR_CgaCtaId ;  /* 0x00000000002579c3 */ /* 0x000e700000008800 */
[----:B------:R-:W-:Y:S05]  /*1530*/  BRA.U UP0, `(.L_x_18) ;  /* 0x0000000100347547 */ /* 0x000fea000b800000 */
[----:B------:R-:W2:Y:S01]  /*1540*/  S2R R2, SR_CgaCtaId ;  /* 0x0000000000027919 */ /* 0x000ea20000008800 */
[----:B------:R-:W-:-:S04]  /*1550*/  MOV R3, 0x400 ;  /* 0x0000040000037802 */ /* 0x000fc80000000f00 */
[----:B--2---:R-:W-:Y:S02]  /*1560*/  LEA R3, R2, R3, 0x18 ;  /* 0x0000000302037211 */ /* 0x004fe400078ec0ff */
[----:B------:R-:W-:-:S03]  /*1570*/  SHF.L.U32 R2, R10, 0x1f, RZ ;  /* 0x0000001f0a027819 */ /* 0x000fc600000006ff */
[----:B------:R-:W-:-:S04]  /*1580*/  IMAD R3, R12, 0x8, R3 ;  /* 0x000000080c037824 */ /* 0x000fc800078e0203 */
[----:B------:R-:W2:Y:S02]  /*1590*/  SYNCS.PHASECHK.TRANS64.TRYWAIT P0, [R3+URZ+0xf0], R2 ;  /* 0x0000f002030075a7 */ /* 0x000ea400080011ff */
[----:B--2---:R-:W-:Y:S05]  /*15a0*/  @!P0 BRA `(.L_x_19) ;  /* 0x0000007000088947 */ /* 0x004fea0003800000 */
.L_x_102:
[----:B------:R-:W-:Y:S01]  /*15b0*/  VIADD R12, R12, 0x1 ;  /* 0x000000010c0c7836 */ /* 0x000fe20000000000 */
[----:B------:R2:W-:Y:S04]  /*15c0*/  SYNCS.ARRIVE.TRANS64.A1T0 RZ, [R3+URZ+0xe0], RZ ;  /* 0x0000e0ff03ff79a7 */ /* 0x0005e800081000ff */
[----:B------:R-:W-:-:S04]  /*15d0*/  ISETP.NE.AND P0, PT, R12, 0x2, PT ;  /* 0x000000020c00780c */ /* 0x000fc80003f05270 */
[----:B------:R-:W-:Y:S02]  /*15e0*/  SEL R12, R12, RZ, P0 ;  /* 0x000000ff0c0c7207 */ /* 0x000fe40000000000 */
[----:B--2---:R-:W-:-:S04]  /*15f0*/  SEL R3, RZ, 0x1, P0 ;  /* 0x00000001ff037807 */ /* 0x004fc80000000000 */
[----:B------:R-:W-:-:S07]  /*1600*/  LOP3.LUT R10, R10, R3, RZ, 0x3c, !PT ;  /* 0x000000030a0a7212 */ /* 0x000fce00078e3cff */
.L_x_18:
[----:B------:R-:W-:Y:S01]  /*1610*/  UMOV UR4, 0x400 ;  /* 0x0000040000047882 */ /* 0x000fe20000000000 */
[----:B------:R-:W-:Y:S01]  /*1620*/  SHF.L.U32 R2, R15, 0x1f, RZ ;  /* 0x0000001f0f027819 */ /* 0x000fe200000006ff */
[----:B-1----:R-:W-:Y:S01]  /*1630*/  ULEA UR4, UR37, UR4, 0x18 ;  /* 0x0000000425047291 */ /* 0x002fe2000f8ec0ff */
[----:B------:R-:W-:Y:S01]  /*1640*/  R2UR UR35, R197 ;  /* 0x00000000c52372ca */ /* 0x000fe200000e0000 */
[----:B------:R-:W-:Y:S01]  /*1650*/  UISETP.GE.U32.AND UP0, UPT, UR15, 0xff, UPT ;  /* 0x000000ff0f00788c */ /* 0x000fe2000bf06070 */
[----:B------:R-:W-:Y:S01]  /*1660*/  R2UR UR11, R195 ;  /* 0x00000000c30b72ca */ /* 0x000fe200000e0000 */
[----:B------:R-:W-:Y:S01]  /*1670*/  ULEA UR5, UR13, UR4, 0x3 ;  /* 0x000000040d057291 */ /* 0x000fe2000f8e18ff */
[----:B------:R-:W-:-:S08]  /*1680*/  UMOV UR23, URZ ;  /* 0x000000ff00177c82 */ /* 0x000fd00008000000 */
[----:B------:R1:W2:Y:S01]  /*1690*/  SYNCS.PHASECHK.TRANS64.TRYWAIT P0, [UR5+0x30], R2 ;  /* 0x00003002ff0075a7 */ /* 0x0002a20008001105 */
[----:B------:R-:W-:Y:S02]  /*16a0*/  USHF.L.U32 UR35, UR35, 0x6, URZ ;  /* 0x0000000623237899 */ /* 0x000fe400080006ff */
[----:B------:R-:W-:Y:S01]  /*16b0*/  UIMAD UR11, UR11, 0xb0, URZ ;  /* 0x000000b00b0b78a4 */ /* 0x000fe2000f8e02ff */
[----:B------:R-:W-:Y:S11]  /*16c0*/  BRA.U !UP0, `(.L_x_20) ;  /* 0x0000000108a87547 */ /* 0x000ff6000b800000 */
[----:B------:R-:W-:Y:S01]  /*16d0*/  UMOV UR16, URZ ;  /* 0x000000ff00107c82 */ /* 0x000fe20008000000 */
[----:B------:R-:W-:-:S05]  /*16e0*/  UMOV UR6, UR13 ;  /* 0x0000000d00067c82 */ /* 0x000fca0008000000 */
.L_x_25:
[----:B--2---:R-:W-:Y:S01]  /*16f0*/  @!P5 MOV R3, 0x7800 ;  /* 0x000078000003d802 */ /* 0x004fe20000000f00 */
[----:B-1----:R-:W-:Y:S01]  /*1700*/  ULEA UR33, UR6, UR4, 0x3 ;  /* 0x0000000406217291 */ /* 0x002fe2000f8e18ff */
[----:B--2---:R-:W-:Y:S11]  /*1710*/  @P0 BRA `(.L_x_21) ;  /* 0x00000000000c0947 */ /* 0x004ff60003800000 */
[----:B------:R-:W-:Y:S04]  /*1720*/  SHF.L.U32 R5, R15, 0x1f, RZ ;  /* 0x0000001f0f057819 */ /* 0x000fe800000006ff */
[----:B------:R-:W2:Y:S02]  /*1730*/  SYNCS.PHASECHK.TRANS64.TRYWAIT P0, [UR33+0x30], R5 ;  /* 0x00003005ff0075a7 */ /* 0x000ea40008001121 */
[----:B--2---:R-:W-:Y:S05]  /*1740*/  @!P0 BRA `(.L_x_22) ;  /* 0x0000006c00b48947 */ /* 0x004fea0003800000 */
.L_x_21:
[----:B------:R2:W-:Y:S01]  /*1750*/  @!P5 SYNCS.ARRIVE.TRANS64 RZ, [UR33], R3 ;  /* 0x00000003ffffd9a7 */ /* 0x0005e20008000021 */
[----:B------:R-:W-:Y:S04]  /*1760*/  BSSY.RECONVERGENT B0, `(.L_x_23) ;  /* 0x0000003000007945 */ /* 0x000fe80003800200 */
[----:B------:R-:W-:Y:S05]  /*1770*/  @P4 BRA `(.L_x_24) ;  /* 0x0000000000044947 */ /* 0x000fea0003800000 */
[----:B------:R-:W-:Y:S05]  /*1780*/  BPT.TRAP 0x1 ;  /* 0x000000040000795c */ /* 0x000fea0000300000 */
.L_x_24:
[----:B------:R-:W-:Y:S05]  /*1790*/  BSYNC.RECONVERGENT B0 ;  /* 0x0000000000007941 */ /* 0x000fea0003800200 */
.L_x_23:
[----:B------:R-:W-:Y:S02]  /*17a0*/  UIADD3 UR13, UPT, UPT, UR6, 0x1, URZ ;  /* 0x00000001060d7890 */ /* 0x000fe4000fffe0ff */
[----:B------:R-:W-:Y:S02]  /*17b0*/  UIADD3 UR18, UP1, UPT, UR24, 0x80, URZ ;  /* 0x0000008018127890 */ /* 0x000fe4000ff3e0ff */
[----:B------:R-:W-:Y:S02]  /*17c0*/  UISETP.NE.AND UP0, UPT, UR13, 0x6, UPT ;  /* 0x000000060d00788c */ /* 0x000fe4000bf05270 */
[----:B------:R-:W-:Y:S02]  /*17d0*/  ULEA UR32, UR6, UR4, 0xd ;  /* 0x0000000406207291 */ /* 0x000fe4000f8e68ff */
[----:B------:R-:W-:Y:S02]  /*17e0*/  USEL UR9, URZ, 0x1, UP0 ;  /* 0x00000001ff097887 */ /* 0x000fe40008000000 */
[----:B------:R-:W-:Y:S02]  /*17f0*/  USEL UR13, UR13, URZ, UP0 ;  /* 0x000000ff0d0d7287 */ /* 0x000fe40008000000 */
[----:B------:R-:W-:Y:S02]  /*1800*/  USHF.L.U32 UR34, UR16, 0x7, URZ ;  /* 0x0000000710227899 */ /* 0x000fe400080006ff */
[----:B------:R-:W-:Y:S01]  /*1810*/  ULEA UR8, UR13, UR4, 0x3 ;  /* 0x000000040d087291 */ /* 0x000fe2000f8e18ff */
[----:B------:R-:W-:Y:S01]  /*1820*/  LOP3.LUT R15, R15, UR9, RZ, 0x3c, !PT ;  /* 0x000000090f0f7c12 */ /* 0x000fe2000f8e3cff */
[----:B------:R-:W-:Y:S02]  /*1830*/  UIADD3.X UR19, UPT, UPT, URZ, UR25, URZ, UP1, !UPT ;  /* 0x00000019ff137290 */ /* 0x000fe40008ffe4ff */
[----:B------:R-:W-:Y:S01]  /*1840*/  UIADD3 UR32, UPT, UPT, UR32, 0x5a00, URZ ;  /* 0x00005a0020207890 */ /* 0x000fe2000fffe0ff */
[----:B-1----:R-:W-:Y:S01]  /*1850*/  SHF.L.U32 R2, R15, 0x1f, RZ ;  /* 0x0000001f0f027819 */ /* 0x002fe200000006ff */
[----:B------:R-:W-:Y:S02]  /*1860*/  UIMAD UR5, UR6, 0x5800, UR4 ;  /* 0x00005800060578a4 */ /* 0x000fe4000f8e0204 */
[----:B------:R-:W-:Y:S01]  /*1870*/  UIADD3 UR26, UP0, UPT, UR24, 0x180, URZ ;  /* 0x00000180181a7890 */ /* 0x000fe2000ff1e0ff */
[----:B------:R1:W1:Y:S01]  /*1880*/  SYNCS.PHASECHK.TRANS64.TRYWAIT P0, [UR8+0x30], R2 ;  /* 0x00003002ff0075a7 */ /* 0x0002620008001108 */
[----:B------:R-:W-:Y:S01]  /*1890*/  UMOV UR28, 0x0 ;  /* 0x00000000001c7882 */ /* 0x000fe20000000000 */
[----:B------:R-:W-:Y:S01]  /*18a0*/  UMOV UR29, 0x10000000 ;  /* 0x10000000001d7882 */ /* 0x000fe20000000000 */
[----:B------:R-:W-:Y:S01]  /*18b0*/  UIADD3 UR8, UPT, UPT, UR5, 0x11a00, URZ ;  /* 0x00011a0005087890 */ /* 0x000fe2000fffe0ff */
[----:B------:R1:W-:Y:S01]  /*18c0*/  UTMALDG.3D [UR32], [UR18], desc[UR28] ;  /* 0x00001c20120075b4 */ /* 0x0003e20008011000 */
[----:B------:R-:W-:Y:S02]  /*18d0*/  UIADD3.X UR27, UPT, UPT, URZ, UR25, URZ, UP0, !UPT ;  /* 0x00000019ff1b7290 */ /* 0x000fe400087fe4ff */
[----:B------:R-:W-:Y:S01]  /*18e0*/  UIADD3 UR16, UPT, UPT, UR16, 0x1, URZ ;  /* 0x0000000110107890 */ /* 0x000fe2000fffe0ff */
[----:B------:R-:W-:Y:S01]  /*18f0*/  UMOV UR12, UR36 ;  /* 0x00000024000c7c82 */ /* 0x000fe20008000000 */
[----:B------:R-:W-:Y:S01]  /*1900*/  UMOV UR9, UR33 ;  /* 0x0000002100097c82 */ /* 0x000fe20008000000 */
[----:B------:R-:W-:Y:S01]  /*1910*/  UMOV UR10, UR34 ;  /* 0x00000022000a7c82 */ /* 0x000fe20008000000 */
[----:B------:R-:W-:Y:S03]  /*1920*/  UISETP.NE.AND UP0, UPT, UR16, UR7, UPT ;  /* 0x000000071000728c */ /* 0x000fe6000bf05270 */
[----:B------:R1:W-:Y:S01]  /*1930*/  UTMALDG.3D [UR8], [UR26], desc[UR28] ;  /* 0x00001c081a0075b4 */ /* 0x0003e20008011000 */
[----:B------:R-:W-:Y:S01]  /*1940*/  UMOV UR23, UR7 ;  /* 0x0000000700177c82 */ /* 0x000fe20008000000 */
[----:B------:R-:W-:Y:S04]  /*1950*/  UMOV UR6, UR13 ;  /* 0x0000000d00067c82 */ /* 0x000fe80008000000 */
[----:B------:R-:W-:Y:S05]  /*1960*/  BRA.U UP0, `(.L_x_25) ;  /* 0xfffffffd00607547 */ /* 0x000fea000b83ffff */
.L_x_20:
[----:B------:R-:W-:Y:S01]  /*1970*/  ULEA UR5, UR13, UR4, 0x3 ;  /* 0x000000040d057291 */ /* 0x000fe2000f8e18ff */
[----:B-1----:R-:W-:Y:S01]  /*1980*/  SHF.L.U32 R2, R15, 0x1f, RZ ;  /* 0x0000001f0f027819 */ /* 0x002fe200000006ff */
[----:B------:R-:W-:Y:S01]  /*1990*/  @!P1 SYNCS.ARRIVE.TRANS64.A1T0 RZ, [UR4+0x78], RZ ;  /* 0x000078ffffff99a7 */ /* 0x000fe20008100004 */
[----:B------:R-:W-:-:S06]  /*19a0*/  UISETP.GT.AND UP0, UPT, UR22, UR21, UPT ;  /* 0x000000151600728c */ /* 0x000fcc000bf04270 */
[----:B--2---:R1:W2:Y:S03]  /*19b0*/  SYNCS.PHASECHK.TRANS64.TRYWAIT P0, [UR5+0x30], R2 ;  /* 0x00003002ff0075a7 */ /* 0x0042a60008001105 */
[----:B------:R-:W-:Y:S05]  /*19c0*/  BRA.U !UP0, `(.L_x_26) ;  /* 0x0000000108ac7547 */ /* 0x000fea000b800000 */
[----:B------:R-:W-:Y:S01]  /*19d0*/  UIADD3 UR26, UPT, UPT, UR14, UR23, URZ ;  /* 0x000000170e1a7290 */ /* 0x000fe2000fffe0ff */
[----:B------:R-:W-:-:S11]  /*19e0*/  UMOV UR6, UR13 ;  /* 0x0000000d00067c82 */ /* 0x000fd60008000000 */
.L_x_31:
[----:B--2---:R-:W-:Y:S01]  /*19f0*/  @!P5 MOV R3, 0x7800 ;  /* 0x000078000003d802 */ /* 0x004fe20000000f00 */
[----:B-1----:R-:W-:Y:S01]  /*1a00*/  ULEA UR17, UR6, UR4, 0x3 ;  /* 0x0000000406117291 */ /* 0x002fe2000f8e18ff */
[----:B--2---:R-:W-:Y:S11]  /*1a10*/  @P0 BRA `(.L_x_27) ;  /* 0x00000000000c0947 */ /* 0x004ff60003800000 */
[----:B------:R-:W-:Y:S04]  /*1a20*/  SHF.L.U32 R5, R15, 0x1f, RZ ;  /* 0x0000001f0f057819 */ /* 0x000fe800000006ff */
[----:B------:R-:W2:Y:S02]  /*1a30*/  SYNCS.PHASECHK.TRANS64.TRYWAIT P0, [UR17+0x30], R5 ;  /* 0x00003005ff0075a7 */ /* 0x000ea40008001111 */
[----:B--2---:R-:W-:Y:S05]  /*1a40*/  @!P0 BRA `(.L_x_28) ;  /* 0x0000006c000c8947 */ /* 0x004fea0003800000 */
.L_x_27:
[----:B------:R2:W-:Y:S01]  /*1a50*/  @!P5 SYNCS.ARRIVE.TRANS64 RZ, [UR17], R3 ;  /* 0x00000003ffffd9a7 */ /* 0x0005e20008000011 */
[----:B------:R-:W-:Y:S04]  /*1a60*/  BSSY.RECONVERGENT B0, `(.L_x_29) ;  /* 0x0000003000007945 */ /* 0x000fe80003800200 */
[----:B------:R-:W-:Y:S05]  /*1a70*/  @P4 BRA `(.L_x_30) ;  /* 0x0000000000044947 */ /* 0x000fea0003800000 */
[----:B------:R-:W-:Y:S05]  /*1a80*/  BPT.TRAP 0x1 ;  /* 0x000000040000795c */ /* 0x000fea0000300000 */
.L_x_30:
[----:B------:R-:W-:Y:S05]  /*1a90*/  BSYNC.RECONVERGENT B0 ;  /* 0x0000000000007941 */ /* 0x000fea0003800200 */
.L_x_29:
[----:B------:R-:W-:Y:S02]  /*1aa0*/  UIADD3 UR13, UPT, UPT, UR6, 0x1, URZ ;  /* 0x00000001060d7890 */ /* 0x000fe4000fffe0ff */
[----:B------:R-:W-:Y:S02]  /*1ab0*/  ULEA UR16, UR6, UR4, 0xd ;  /* 0x0000000406107291 */ /* 0x000fe4000f8e68ff */
[----:B------:R-:W-:Y:S02]  /*1ac0*/  UISETP.NE.AND UP0, UPT, UR13, 0x6, UPT ;  /* 0x000000060d00788c */ /* 0x000fe4000bf05270 */
[----:B------:R-:W-:Y:S02]  /*1ad0*/  UIADD3 UR32, UP1, UPT, UR24, 0x80, URZ ;  /* 0x0000008018207890 */ /* 0x000fe4000ff3e0ff */
[----:B------:R-:W-:Y:S02]  /*1ae0*/  USEL UR9, URZ, 0x1, UP0 ;  /* 0x00000001ff097887 */ /* 0x000fe40008000000 */
[----:B------:R-:W-:Y:S02]  /*1af0*/  USEL UR13, UR13, URZ, UP0 ;  /* 0x000000ff0d0d7287 */ /* 0x000fe40008000000 */
[----:B------:R-:W-:Y:S02]  /*1b00*/  USHF.L.U32 UR18, UR23, 0x7, URZ ;  /* 0x0000000717127899 */ /* 0x000fe400080006ff */
[----:B------:R-:W-:Y:S01]  /*1b10*/  ULEA UR8, UR13, UR4, 0x3 ;  /* 0x000000040d087291 */ /* 0x000fe2000f8e18ff */
[----:B------:R-:W-:Y:S01]  /*1b20*/  LOP3.LUT R15, R15, UR9, RZ, 0x3c, !PT ;  /* 0x000000090f0f7c12 */ /* 0x000fe2000f8e3cff */
[----:B------:R-:W-:Y:S02]  /*1b30*/  UIADD3 UR16, UPT, UPT, UR16, 0x5a00, URZ ;  /* 0x00005a0010107890 */ /* 0x000fe4000fffe0ff */
[----:B------:R-:W-:Y:S01]  /*1b40*/  UIADD3.X UR33, UPT, UPT, URZ, UR25, URZ, UP1, !UPT ;  /* 0x00000019ff217290 */ /* 0x000fe20008ffe4ff */
[----:B-1----:R-:W-:Y:S01]  /*1b50*/  SHF.L.U32 R2, R15, 0x1f, RZ ;  /* 0x0000001f0f027819 */ /* 0x002fe200000006ff */
[----:B------:R-:W-:Y:S02]  /*1b60*/  UIMAD UR5, UR6, 0x5800, UR4 ;  /* 0x00005800060578a4 */ /* 0x000fe4000f8e0204 */
[----:B------:R-:W-:Y:S01]  /*1b70*/  UIADD3 UR30, UP0, UPT, UR24, 0x180, URZ ;  /* 0x00000180181e7890 */ /* 0x000fe2000ff1e0ff */
[----:B------:R1:W1:Y:S01]  /*1b80*/  SYNCS.PHASECHK.TRANS64.TRYWAIT P0, [UR8+0x30], R2 ;  /* 0x00003002ff0075a7 */ /* 0x0002620008001108 */
[----:B------:R-:W-:Y:S01]  /*1b90*/  UIADD3 UR8, UPT, UPT, UR5, 0x11a00, URZ ;  /* 0x00011a0005087890 */ /* 0x000fe2000fffe0ff */
[----:B------:R-:W-:Y:S01]  /*1ba0*/  UMOV UR28, 0x0 ;  /* 0x00000000001c7882 */ /* 0x000fe20000000000 */
[----:B------:R-:W-:Y:S01]  /*1bb0*/  UMOV UR29, 0x10000000 ;  /* 0x10000000001d7882 */ /* 0x000fe20000000000 */
[----:B------:R-:W-:Y:S01]  /*1bc0*/  UMOV UR19, UR35 ;  /* 0x0000002300137c82 */ /* 0x000fe20008000000 */
[----:B------:R-:W-:Y:S01]  /*1bd0*/  UMOV UR20, UR36 ;  /* 0x0000002400147c82 */ /* 0x000fe20008000000 */
[----:B------:R-:W-:Y:S01]  /*1be0*/  UIADD3.X UR31, UPT, UPT, URZ, UR25, URZ, UP0, !UPT ;  /* 0x00000019ff1f7290 */ /* 0x000fe200087fe4ff */
[----:B------:R1:W-:Y:S01]  /*1bf0*/  UTMALDG.3D [UR16], [UR32], desc[UR28] ;  /* 0x00001c10200075b4 */ /* 0x0003e20008011000 */
[----:B------:R-:W-:Y:S01]  /*1c00*/  UIADD3 UR23, UPT, UPT, UR23, 0x1, URZ ;  /* 0x0000000117177890 */ /* 0x000fe2000fffe0ff */
[----:B------:R-:W-:Y:S01]  /*1c10*/  UMOV UR12, UR36 ;  /* 0x00000024000c7c82 */ /* 0x000fe20008000000 */
[----:B------:R-:W-:Y:S01]  /*1c20*/  UMOV UR9, UR17 ;  /* 0x0000001100097c82 */ /* 0x000fe20008000000 */
[----:B------:R-:W-:Y:S01]  /*1c30*/  UMOV UR10, UR18 ;  /* 0x00000012000a7c82 */ /* 0x000fe20008000000 */
[----:B------:R-:W-:Y:S03]  /*1c40*/  UISETP.NE.AND UP0, UPT, UR23, UR26, UPT ;  /* 0x0000001a1700728c */ /* 0x000fe6000bf05270 */
[----:B------:R1:W-:Y:S01]  /*1c50*/  UTMALDG.3D [UR8], [UR30], desc[UR28] ;  /* 0x00001c081e0075b4 */ /* 0x0003e20008011000 */
[----:B------:R-:W-:Y:S05]  /*1c60*/  UMOV UR6, UR13 ;  /* 0x0000000d00067c82 */ /* 0x000fea0008000000 */
[----:B------:R-:W-:Y:S05]  /*1c70*/  BRA.U UP0, `(.L_x_31) ;  /* 0xfffffffd005c7547 */ /* 0x000fea000b83ffff */
.L_x_26:
[C---:B-1----:R-:W-:Y:S01]  /*1c80*/  LEA R2, R14.reuse, UR4, 0x3 ;  /* 0x000000040e027c11 */ /* 0x042fe2000f8e18ff */
[----:B------:R-:W-:Y:S01]  /*1c90*/  NOP ;  /* 0x0000000000007918 */ /* 0x000fe20000000000 */
[----:B--2---:R-:W-:Y:S02]  /*1ca0*/  SHF.L.U32 R3, R13, 0x1f, RZ ;  /* 0x0000001f0d037819 */ /* 0x004fe400000006ff */
[----:B------:R-:W-:Y:S02]  /*1cb0*/  LEA R4, R14, UR4, 0x4 ;  /* 0x000000040e047c11 */ /* 0x000fe4000f8e20ff */
[----:B------:R-:W1:Y:S02]  /*1cc0*/  SYNCS.PHASECHK.TRANS64.TRYWAIT P0, [R2+URZ+0x80], R3 ;  /* 0x00008003020075a7 */ /* 0x000e6400080011ff */
[----:B-1----:R-:W-:Y:S05]  /*1cd0*/  @!P0 BRA `(.L_x_32) ;  /* 0x0000006800808947 */ /* 0x002fea0003800000 */
.L_x_105:
[----:B------:R-:W2:Y:S01]  /*1ce0*/  LDS.128 R4, [R4+0x110] ;  /* 0x0001100004047984 */ /* 0x000ea20000000c00 */
[----:B---3--:R-:W-:Y:S01]  /*1cf0*/  ISETP.GE.AND P0, PT, R22, 0x1, PT ;  /* 0x000000011600780c */ /* 0x008fe20003f06270 */
[----:B-1----:R-:W-:Y:S01]  /*1d00*/  VIADD R2, R2, 0x90 ;  /* 0x0000009002027836 */ /* 0x002fe20000000000 */
[----:B------:R-:W-:Y:S01]  /*1d10*/  @!PT LDS RZ, [RZ] ;  /* 0x00000000fffff984 */ /* 0x000fe20000000800 */
[----:B------:R-:W-:Y:S01]  /*1d20*/  @!PT LDS RZ, [RZ] ;  /* 0x00000000fffff984 */ /* 0x000fe20000000800 */
[----:B------:R-:W-:Y:S01]  /*1d30*/  @!PT LDS RZ, [RZ] ;  /* 0x00000000fffff984 */ /* 0x000fe20000000800 */
[----:B------:R-:W-:Y:S01]  /*1d40*/  @!PT LDS RZ, [RZ] ;  /* 0x00000000fffff984 */ /* 0x000fe20000000800 */
[----:B------:R1:W-:Y:S06]  /*1d50*/  MEMBAR.ALL.CTA ;  /* 0x0000000000007992 */ /* 0x0003ec0000008000 */
[----:B-1----:R-:W1:Y:S01]  /*1d60*/  FENCE.VIEW.ASYNC.S ;  /* 0x00000000000073c6 */ /* 0x002e620000000000 */
[----:B------:R-:W-:-:S04]  /*1d70*/  PRMT R2, RZ, 0x654, R2 ;  /* 0x00000654ff027816 */ /* 0x000fc80000000002 */
[----:B-1----:R1:W-:Y:S01]  /*1d80*/  SYNCS.ARRIVE.TRANS64.RED.A1T0 RZ, [R2+URZ], RZ ;  /* 0x000000ff02ff79a7 */ /* 0x0023e200081004ff */
[----:B--2---:R-:W-:-:S13]  /*1d90*/  LOP3.LUT P2, RZ, R6, 0x1, RZ, 0xc0, !PT ;  /* 0x0000000106ff7812 */ /* 0x004fda000784c0ff */
[----:B------:R-:W-:Y:S01]  /*1da0*/  @P2 SHF.R.U32.HI R3, RZ, 0x10, R5 ;  /* 0x00000010ff032819 */ /* 0x000fe20000011605 */
[----:B------:R-:W-:Y:S01]  /*1db0*/  VOTEU.ANY UP0, P2 ;  /* 0x0000000000ff7886 */ /* 0x000fe20001000100 */
[----:B------:R-:W-:Y:S02]  /*1dc0*/  @P2 MOV R11, R4 ;  /* 0x00000004000b2202 */ /* 0x000fe40000000f00 */
[----:B------:R-:W-:Y:S02]  /*1dd0*/  @P2 R2UR.BROADCAST UR5, R3 ;  /* 0x00000000030522ca */ /* 0x000fe400008e0000 */
[----:B------:R-:W-:-:S11]  /*1de0*/  @P2 LOP3.LUT R8, R5, 0xffff, RZ, 0xc0, !PT ;  /* 0x0000ffff05082812 */ /* 0x000fd600078ec0ff */
[----:B------:R-:W-:Y:S01]  /*1df0*/  @UP0 UMOV UR36, UR5 ;  /* 0x0000000500240c82 */ /* 0x000fe20008000000 */
[----:B-1----:R-:W-:Y:S05]  /*1e00*/  @!P0 BRA `(.L_x_33) ;  /* 0x0000000000b88947 */ /* 0x002fea0003800000 */
[----:B------:R-:W4:Y:S01]  /*1e10*/  LDC.64 R4, c[0x0][0xb18] ;  /* 0x0002c600ff047b82 */ /* 0x000f220000000a00 */
[----:B------:R-:W-:-:S07]  /*1e20*/  ISETP.NE.AND P3, PT, R22, 0x1, PT ;  /* 0x000000011600780c */ /* 0x000fce0003f65270 */
[----:B------:R-:W1:Y:S08]  /*1e30*/  LDC.64 R6, c[0x0][0xb10] ;  /* 0x0002c400ff067b82 */ /* 0x000e700000000a00 */
[----:B------:R-:W2:Y:S08]  /*1e40*/  LDC R16, c[0x0][0xb20] ;  /* 0x0002c800ff107b82 */ /* 0x000eb00000000800 */
[----:B------:R-:W3:Y:S01]  /*1e50*/  LDC R18, c[0x0][0xb0c] ;  /* 0x0002c300ff127b82 */ /* 0x000ee20000000800 */
[----:B----4-:R-:W-:Y:S01]  /*1e60*/  IMAD.HI.U32 R17, R0, R5, RZ ;  /* 0x0000000500117227 */ /* 0x010fe200078e00ff */
[----:B------:R-:W-:-:S03]  /*1e70*/  ISETP.NE.AND P0, PT, R4, 0x1, PT ;  /* 0x000000010400780c */ /* 0x000fc60003f05270 */
[----:B------:R-:W-:-:S03]  /*1e80*/  IMAD.HI.U32 R5, R8, R5, RZ ;  /* 0x0000000508057227 */ /* 0x000fc600078e00ff */
[----:B------:R-:W4:Y:S01]  /*1e90*/  LDC.64 R2, c[0x0][0xb28] ;  /* 0x0002ca00ff027b82 */ /* 0x000f220000000a00 */
[----:B-1----:R-:W-:-:S04]  /*1ea0*/  IMAD.HI.U32 R20, R9, R6, RZ ;  /* 0x0000000609147227 */ /* 0x002fc800078e00ff */
[----:B------:R-:W-:Y:S01]  /*1eb0*/  IMAD.HI.U32 R24, R11, R6, RZ ;  /* 0x000000060b187227 */ /* 0x000fe200078e00ff */
[----:B------:R-:W-:Y:S02]  /*1ec0*/  SHF.R.U32.HI R20, RZ, R7, R20 ;  /* 0x00000007ff147219 */ /* 0x000fe40000011614 */
[-C--:B--2---:R-:W-:Y:S02]  /*1ed0*/  SHF.R.U32.HI R17, RZ, R16.reuse, R17 ;  /* 0x00000010ff117219 */ /* 0x084fe40000011611 */
[----:B------:R-:W-:Y:S02]  /*1ee0*/  SHF.R.U32.HI R5, RZ, R16, R5 ;  /* 0x00000010ff057219 */ /* 0x000fe40000011605 */
[----:B------:R-:W-:Y:S02]  /*1ef0*/  SEL R17, R0, R17, !P0 ;  /* 0x0000001100117207 */ /* 0x000fe40004000000 */
[----:B------:R-:W-:Y:S02]  /*1f00*/  SHF.R.U32.HI R24, RZ, R7, R24 ;  /* 0x00000007ff187219 */ /* 0x000fe40000011618 */
[----:B---3--:R-:W-:-:S02]  /*1f10*/  ISETP.NE.AND P1, PT, R18, 0x1, PT ;  /* 0x000000011200780c */ /* 0x008fc40003f25270 */
[----:B------:R-:W-:Y:S02]  /*1f20*/  SEL R5, R8, R5, !P0 ;  /* 0x0000000508057207 */ /* 0x000fe40004000000 */
[----:B------:R-:W-:Y:S02]  /*1f30*/  SEL R19, R9, R20, !P1 ;  /* 0x0000001409137207 */ /* 0x000fe40004800000 */
[----:B------:R-:W-:Y:S01]  /*1f40*/  SEL R7, R11, R24, !P1 ;  /* 0x000000180b077207 */ /* 0x000fe20004800000 */
[----:B----4-:R-:W-:-:S04]  /*1f50*/  IMAD.HI.U32 R20, R17, R2, RZ ;  /* 0x0000000211147227 */ /* 0x010fc800078e00ff */
[----:B------:R-:W-:Y:S01]  /*1f60*/  IMAD.HI.U32 R6, R19, R2, RZ ;  /* 0x0000000213067227 */ /* 0x000fe200078e00ff */
[----:B------:R-:W-:-:S04]  /*1f70*/  @P3 SHF.R.U32.HI R17, RZ, R3, R20 ;  /* 0x00000003ff113219 */ /* 0x000fc80000011614 */
[----:B------:R-:W-:Y:S01]  /*1f80*/  @P3 SHF.R.U32.HI R19, RZ, R3, R6 ;  /* 0x00000003ff133219 */ /* 0x000fe20000011606 */
[----:B------:R-:W-:-:S04]  /*1f90*/  IMAD R17, R22, R17, RZ ;  /* 0x0000001116117224 */ /* 0x000fc800078e02ff */
[----:B------:R-:W-:Y:S01]  /*1fa0*/  IMAD R6, R22, R19, RZ ;  /* 0x0000001316067224 */ /* 0x000fe200078e02ff */
[C---:B------:R-:W-:Y:S02]  /*1fb0*/  ISETP.GE.AND P0, PT, R5.reuse, R17, PT ;  /* 0x000000110500720c */ /* 0x040fe40003f06270 */
[----:B------:R-:W-:Y:S02]  /*1fc0*/  IADD3 R17, PT, PT, -R5, RZ, RZ ;  /* 0x000000ff05117210 */ /* 0x000fe40007ffe1ff */
[----:B------:R-:W-:Y:S01]  /*1fd0*/  ISETP.GE.OR P0, PT, R7, R6, P0 ;  /* 0x000000060700720c */ /* 0x000fe20000706670 */
[----:B------:R-:W-:-:S04]  /*1fe0*/  IMAD.HI.U32 R6, R5, R2, RZ ;  /* 0x0000000205067227 */ /* 0x000fc800078e00ff */
[----:B------:R-:W-:Y:S01]  /*1ff0*/  IMAD R8, R4, R17, R8 ;  /* 0x0000001104087224 */ /* 0x000fe200078e0208 */
[----:B------:R-:W-:-:S04]  /*2000*/  SHF.R.U32.HI R6, RZ, R3, R6 ;  /* 0x00000003ff067219 */ /* 0x000fc80000011606 */
[----:B------:R-:W-:-:S03]  /*2010*/  SEL R6, R5, R6, !P3 ;  /* 0x0000000605067207 */ /* 0x000fc60005800000 */
[----:B------:R-:W-:-:S04]  /*2020*/  @!P0 IMAD.HI.U32 R16, R7, R2, RZ ;  /* 0x0000000207108227 */ /* 0x000fc800078e00ff */
[----:B------:R-:W-:Y:S01]  /*2030*/  IMAD.MOV R2, RZ, RZ, -R6 ;  /* 0x000000ffff027224 */ /* 0x000fe200078e0a06 */
[----:B------:R-:W-:-:S03]  /*2040*/  @!P0 SHF.R.U32.HI R16, RZ, R3, R16 ;  /* 0x00000003ff108219 */ /* 0x000fc60000011610 */
[----:B------:R-:W-:Y:S01]  /*2050*/  IMAD R2, R22, R2, R5 ;  /* 0x0000000216027224 */ /* 0x000fe200078e0205 */
[----:B------:R-:W-:-:S05]  /*2060*/  @!P0 SEL R3, R7, R16, !P3 ;  /* 0x0000001007038207 */ /* 0x000fca0005800000 */
[--C-:B------:R-:W-:Y:S02]  /*2070*/  @!P0 IMAD.IADD R6, R6, 0x1, -R3.reuse ;  /* 0x0000000106068824 */ /* 0x100fe400078e0a03 */
[----:B------:R-:W-:Y:S01]  /*2080*/  @!P0 IMAD R3, R2, R19, R3 ;  /* 0x0000001302038224 */ /* 0x000fe200078e0203 */
[----:B------:R-:W-:Y:S01]  /*2090*/  IADD3 R2, PT, PT, -R7, RZ, RZ ;  /* 0x000000ff07027210 */ /* 0x000fe20007ffe1ff */
[----:B------:R-:W-:Y:S02]  /*20a0*/  @!P0 IMAD R5, R22, R6, R7 ;  /* 0x0000000616058224 */ /* 0x000fe400078e0207 */
[----:B------:R-:W-:Y:S02]  /*20b0*/  @!P0 IMAD.MOV.U32 R7, RZ, RZ, R3 ;  /* 0x000000ffff078224 */ /* 0x000fe400078e0003 */
[----:B------:R-:W-:Y:S02]  /*20c0*/  IMAD R2, R18, R2, R11 ;  /* 0x0000000212027224 */ /* 0x000fe400078e020b */
[----:B------:R-:W-:-:S02]  /*20d0*/  IMAD R8, R5, R4, R8 ;  /* 0x0000000405087224 */ /* 0x000fc400078e0208 */
[----:B------:R-:W-:Y:S02]  /*20e0*/  IMAD R11, R7, R18, R2 ;  /* 0x00000012070b7224 */ /* 0x000fe400078e0202 */
.L_x_33:
[----:B------:R-:W1:Y:S02]  /*20f0*/  LDCU UR5, c[0x0][0xb30] ;  /* 0x00016600ff0577ac */ /* 0x000e640008000800 */
[----:B-1----:R-:W-:-:S09]  /*2100*/  UISETP.NE.AND UP0, UPT, UR5, 0x1, UPT ;  /* 0x000000010500788c */ /* 0x002fd2000bf05270 */
[----:B------:R-:W-:Y:S05]  /*2110*/  BRA.U UP0, `(.L_x_34) ;  /* 0x0000000100407547 */ /* 0x000fea000b800000 */
[----:B------:R-:W1:Y:S08]  /*2120*/  LDC.64 R4, c[0x0][0xb10] ;  /* 0x0002c400ff047b82 */ /* 0x000e700000000a00 */
[----:B------:R-:W2:Y:S08]  /*2130*/  LDC.64 R2, c[0x0][0xb18] ;  /* 0x0002c600ff027b82 */ /* 0x000eb00000000a00 */
[----:B------:R-:W3:Y:S08]  /*2140*/  LDC R6, c[0x0][0xb20] ;  /* 0x0002c800ff067b82 */ /* 0x000ef00000000800 */
[----:B------:R-:W4:Y:S01]  /*2150*/  LDC R16, c[0x0][0xb0c] ;  /* 0x0002c300ff107b82 */ /* 0x000f220000000800 */
[----:B-1----:R-:W-:-:S05]  /*2160*/  IMAD.HI.U32 R4, R11, R4, RZ ;  /* 0x000000040b047227 */ /* 0x002fca00078e00ff */
[----:B------:R-:W-:Y:S01]  /*2170*/  SHF.R.U32.HI R4, RZ, R5, R4 ;  /* 0x00000005ff047219 */ /* 0x000fe20000011604 */
[----:B--2---:R-:W-:Y:S01]  /*2180*/  IMAD.HI.U32 R3, R8, R3, RZ ;  /* 0x0000000308037227 */ /* 0x004fe200078e00ff */
[----:B------:R-:W-:-:S04]  /*2190*/  ISETP.NE.AND P0, PT, R2, 0x1, PT ;  /* 0x000000010200780c */ /* 0x000fc80003f05270 */
[----:B---3--:R-:W-:-:S04]  /*21a0*/  SHF.R.U32.HI R3, RZ, R6, R3 ;  /* 0x00000006ff037219 */ /* 0x008fc80000011603 */
[----:B------:R-:W-:Y:S02]  /*21b0*/  SEL R3, R8, R3, !P0 ;  /* 0x0000000308037207 */ /* 0x000fe40004000000 */
[----:B----4-:R-:W-:-:S04]  /*21c0*/  ISETP.NE.AND P1, PT, R16, 0x1, PT ;  /* 0x000000011000780c */ /* 0x010fc80003f25270 */
[----:B------:R-:W-:-:S05]  /*21d0*/  SEL R4, R11, R4, !P1 ;  /* 0x000000040b047207 */ /* 0x000fca0004800000 */
[----:B------:R-:W-:Y:S02]  /*21e0*/  IMAD.IADD R5, R3, 0x1, -R4 ;  /* 0x0000000103057824 */ /* 0x000fe400078e0a04 */
[----:B------:R-:W-:Y:S02]  /*21f0*/  IMAD.IADD R3, R4, 0x1, -R3 ;  /* 0x0000000104037824 */ /* 0x000fe400078e0a03 */
[----:B------:R-:W-:Y:S02]  /*2200*/  IMAD R11, R5, R16, R11 ;  /* 0x00000010050b7224 */ /* 0x000fe400078e020b */
[----:B------:R-:W-:-:S07]  /*2210*/  IMAD R8, R3, R2, R8 ;  /* 0x0000000203087224 */ /* 0x000fce00078e0208 */
.L_x_34:
[----:B------:R-:W-:Y:S01]  /*2220*/  VIADD R14, R14, 0x1 ;  /* 0x000000010e0e7836 */ /* 0x000fe20000000000 */
[----:B------:R-:W-:Y:S01]  /*2230*/  PLOP3.LUT P1, PT, PT, PT, PT, 0x80, 0x8 ;  /* 0x000000000008781c */ /* 0x000fe20003f2f070 */
[----:B------:R-:W-:Y:S02]  /*2240*/  IMAD.IADD R197, R11, 0x1, R194 ;  /* 0x000000010bc57824 */ /* 0x000fe400078e02c2 */
[----:B------:R-:W-:Y:S01]  /*2250*/  IMAD.IADD R195, R8, 0x1, R187 ;  /* 0x0000000108c37824 */ /* 0x000fe200078e02bb */
[----:B------:R-:W-:-:S04]  /*2260*/  ISETP.NE.AND P0, PT, R14, 0x2, PT ;  /* 0x000000020e00780c */ /* 0x000fc80003f05270 */
[----:B------:R-:W-:Y:S02]  /*2270*/  SEL R2, RZ, 0x1, P0 ;  /* 0x00000001ff027807 */ /* 0x000fe40000000000 */
[----:B------:R-:W-:Y:S02]  /*2280*/  SEL R14, R14, RZ, P0 ;  /* 0x000000ff0e0e7207 */ /* 0x000fe40000000000 */
[----:B------:R-:W-:Y:S01]  /*2290*/  LOP3.LUT R13, R13, R2, RZ, 0x3c, !PT ;  /* 0x000000020d0d7212 */ /* 0x000fe200078e3cff */
[----:B------:R-:W-:Y:S06]  /*22a0*/  @P2 BRA `(.L_x_35) ;  /* 0xfffffff000982947 */ /* 0x000fec000383ffff */
[----:B------:R-:W-:Y:S01]  /*22b0*/  UIADD3 UR4, UPT, UPT, UR4, 0x30, URZ ;  /* 0x0000003004047890 */ /* 0x000fe2000fffe0ff */
[----:B------:R-:W-:-:S03]  /*22c0*/  SHF.L.U32 R3, R15, 0x1f, RZ ;  /* 0x0000001f0f037819 */ /* 0x000fc600000006ff */
[----:B------:R-:W-:-:S09]  /*22d0*/  ULEA UR5, UR13, UR4, 0x3 ;  /* 0x000000040d057291 */ /* 0x000fd2000f8e18ff */
[----:B------:R-:W1:Y:S02]  /*22e0*/  SYNCS.PHASECHK.TRANS64.TRYWAIT P0, [UR5], R3 ;  /* 0x00000003ff0075a7 */ /* 0x000e640008001105 */
[----:B-1----:R-:W-:Y:S05]  /*22f0*/  @!P0 BRA `(.L_x_36) ;  /* 0x00000064000c8947 */ /* 0x002fea0003800000 */
.L_x_107:
[----:B------:R-:W-:-:S04]  /*2300*/  UIADD3 UR6, UPT, UPT, UR13, 0x1, URZ ;  /* 0x000000010d067890 */ /* 0x000fc8000fffe0ff */
[----:B------:R-:W-:-:S04]  /*2310*/  UISETP.NE.AND UP0, UPT, UR6, 0x6, UPT ;  /* 0x000000060600788c */ /* 0x000fc8000bf05270 */
[----:B------:R-:W-:Y:S02]  /*2320*/  USEL UR7, URZ, 0x1, UP0 ;  /* 0x00000001ff077887 */ /* 0x000fe40008000000 */
[----:B------:R-:W-:-:S04]  /*2330*/  USEL UR6, UR6, URZ, UP0 ;  /* 0x000000ff06067287 */ /* 0x000fc80008000000 */
[----:B------:R-:W-:Y:S01]  /*2340*/  ULEA UR5, UR6, UR4, 0x3 ;  /* 0x0000000406057291 */ /* 0x000fe2000f8e18ff */
[----:B------:R-:W-:-:S04]  /*2350*/  LOP3.LUT R2, R15, UR7, RZ, 0x3c, !PT ;  /* 0x000000070f027c12 */ /* 0x000fc8000f8e3cff */
[----:B-1----:R-:W-:-:S04]  /*2360*/  SHF.L.U32 R3, R2, 0x1f, RZ ;  /* 0x0000001f02037819 */ /* 0x002fc800000006ff */
[----:B------:R-:W1:Y:S02]  /*2370*/  SYNCS.PHASECHK.TRANS64.TRYWAIT P0, [UR5], R3 ;  /* 0x00000003ff0075a7 */ /* 0x000e640008001105 */
[----:B-1----:R-:W-:Y:S05]  /*2380*/  @!P0 BRA `(.L_x_37) ;  /* 0x0000006400008947 */ /* 0x002fea0003800000 */
.L_x_109:
        /* <DEDUP_REMOVED lines=9> */
.L_x_111:
        /* <DEDUP_REMOVED lines=9> */
.L_x_113:
        /* <DEDUP_REMOVED lines=9> */
.L_x_115:
[----:B------:R-:W-:-:S04]  /*2540*/  UIADD3 UR6, UPT, UPT, UR6, 0x1, URZ ;  /* 0x0000000106067890 */ /* 0x000fc8000fffe0ff */
[----:B------:R-:W-:-:S04]  /*2550*/  UISETP.NE.AND UP0, UPT, UR6, 0x6, UPT ;  /* 0x000000060600788c */ /* 0x000fc8000bf05270 */
[----:B------:R-:W-:Y:S02]  /*2560*/  USEL UR5, URZ, 0x1, UP0 ;  /* 0x00000001ff057887 */ /* 0x000fe40008000000 */
[----:B------:R-:W-:-:S04]  /*2570*/  USEL UR6, UR6, URZ, UP0 ;  /* 0x000000ff06067287 */ /* 0x000fc80008000000 */
[----:B------:R-:W-:Y:S01]  /*2580*/  ULEA UR6, UR6, UR4, 0x3 ;  /* 0x0000000406067291 */ /* 0x000fe2000f8e18ff */
[----:B-1----:R-:W-:-:S04]  /*2590*/  LOP3.LUT R3, R2, UR5, RZ, 0x3c, !PT ;  /* 0x0000000502037c12 */ /* 0x002fc8000f8e3cff */
[----:B------:R-:W-:Y:S01]  /*25a0*/  SHF.L.U32 R3, R3, 0x1f, RZ ;  /* 0x0000001f03037819 */ /* 0x000fe200000006ff */
[----:B----4-:R-:W-:-:S07]  /*25b0*/  IMAD.U32 R0, RZ, RZ, UR6 ;  /* 0x00000006ff007e24 */ /* 0x010fce000f8e00ff */
.L_x_41:
[----:B-1----:R1:W2:Y:S02]  /*25c0*/  SYNCS.PHASECHK.TRANS64.TRYWAIT P0, [R0+URZ], R3 ;  /* 0x00000003000075a7 */ /* 0x0022a400080011ff */
[----:B--2---:R-:W-:Y:S05]  /*25d0*/  @!P0 NANOSLEEP.SYNCS 0x989680 ;  /* 0x009896800000895d */ /* 0x004fea0003900000 */
[----:B------:R-:W2:Y:S02]  /*25e0*/  @!P0 SYNCS.PHASECHK.TRANS64 P0, [R0+URZ], R3 ;  /* 0x00000003000085a7 */ /* 0x000ea400080010ff */
[----:B--2---:R-:W-:Y:S05]  /*25f0*/  @P0 EXIT ;  /* 0x000000000000094d */ /* 0x004fea0003800000 */
[----:B------:R-:W-:Y:S05]  /*2600*/  BRA `(.L_x_41) ;  /* 0xfffffffc00ec7947 */ /* 0x000fea000383ffff */
.L_x_17:
[----:B------:R-:W-:-:S04]  /*2610*/  UISETP.NE.AND UP1, UPT, UR37, URZ, UPT ;  /* 0x000000ff2500728c */ /* 0x000fc8000bf25270 */
[----:B------:R-:W-:-:S09]  /*2620*/  UISETP.NE.OR UP1, UPT, UR8, 0x1, UP1 ;  /* 0x000000010800788c */ /* 0x000fd20008f25670 */
[----:B------:R-:W-:Y:S05]  /*2630*/  BRA.U UP1, `(.L_x_42) ;  /* 0x0000000501487547 */ /* 0x000fea000b800000 */
[----:B------:R-:W-:Y:S01]  /*2640*/  ISETP.NE.AND P2, PT, R2, RZ, PT ;  /* 0x000000ff0200720c */ /* 0x000fe20003f45270 */
[----:B------:R-:W-:Y:S01]  /*2650*/  IMAD.MOV.U32 R12, RZ, RZ, 0x1 ;  /* 0x00000001ff0c7424 */ /* 0x000fe200078e00ff */
[----:B------:R-:W-:Y:S02]  /*2660*/  CS2R R10, SRZ ;  /* 0x00000000000a7805 */ /* 0x000fe4000001ff00 */
[----:B------:R-:W-:Y:S01]  /*2670*/  CS2R R8, SRZ ;  /* 0x0000000000087805 */ /* 0x000fe2000001ff00 */
[----:B------:R-:W-:Y:S01]  /*2680*/  UMOV UR4, 0x400 ;  /* 0x0000040000047882 */ /* 0x000fe20000000000 */
[----:B------:R-:W-:Y:S01]  /*2690*/  UMOV UR6, URZ ;  /* 0x000000ff00067c82 */ /* 0x000fe20008000000 */
[----:B------:R-:W-:-:S12]  /*26a0*/  ULEA UR37, UR37, UR4, 0x18 ;  /* 0x0000000425257291 */ /* 0x000fd8000f8ec0ff */
.L_x_46:
[----:B------:R-:W-:Y:S02]  /*26b0*/  LEA R0, R8, UR37, 0x3 ;  /* 0x0000002508007c11 */ /* 0x000fe4000f8e18ff */
[----:B------:R-:W-:-:S03]  /*26c0*/  SHF.L.U32 R5, R9, 0x1f, RZ ;  /* 0x0000001f09057819 */ /* 0x000fc600000006ff */
[----:B------:R-:W-:Y:S01]  /*26d0*/  VIADD R4, R0, 0xf0 ;  /* 0x000000f000047836 */ /* 0x000fe20000000000 */
[----:B------:R-:W1:Y:S02]  /*26e0*/  SYNCS.PHASECHK.TRANS64.TRYWAIT P0, [R0+URZ+0xe0], R5 ;  /* 0x0000e005000075a7 */ /* 0x000e6400080011ff */
[----:B-1----:R-:W-:Y:S05]  /*26f0*/  @!P0 BRA `(.L_x_43) ;  /* 0x0000006000848947 */ /* 0x002fea0003800000 */
.L_x_116:
[----:B------:R-:W-:Y:S01]  /*2700*/  ULEA UR5, UR6, UR37, 0x3 ;  /* 0x0000002506057291 */ /* 0x000fe2000f8e18ff */
[----:B------:R-:W-:Y:S02]  /*2710*/  PRMT R4, RZ, 0x654, R4 ;  /* 0x00000654ff047816 */ /* 0x000fe40000000004 */
[----:B-1----:R-:W-:Y:S01]  /*2720*/  SHF.L.U32 R5, R12, 0x1f, RZ ;  /* 0x0000001f0c057819 */ /* 0x002fe200000006ff */
[----:B------:R-:W-:Y:S01]  /*2730*/  UIADD3 UR4, UPT, UPT, UR5, 0x80, URZ ;  /* 0x0000008005047890 */ /* 0x000fe2000fffe0ff */
[----:B------:R1:W-:Y:S05]  /*2740*/  SYNCS.ARRIVE.TRANS64.RED.A1T0 RZ, [R4+URZ], RZ ;  /* 0x000000ff04ff79a7 */ /* 0x0003ea00081004ff */
[----:B------:R-:W-:Y:S01]  /*2750*/  IMAD.U32 R7, RZ, RZ, UR4 ;  /* 0x00000004ff077e24 */ /* 0x000fe2000f8e00ff */
[----:B------:R-:W2:Y:S04]  /*2760*/  SYNCS.PHASECHK.TRANS64.TRYWAIT P0, [UR5+0x90], R5 ;  /* 0x00009005ff0075a7 */ /* 0x000ea80008001105 */
[----:B------:R-:W-:Y:S01]  /*2770*/  PRMT R6, R2, 0x654, R7 ;  /* 0x0000065402067816 */ /* 0x000fe20000000007 */
[----:B-1----:R-:W-:Y:S01]  /*2780*/  @!P2 IMAD.MOV.U32 R4, RZ, RZ, 0x10 ;  /* 0x00000010ff04a424 */ /* 0x002fe200078e00ff */
[----:B--2---:R-:W-:Y:S06]  /*2790*/  @!P0 BRA `(.L_x_44) ;  /* 0x0000006000708947 */ /* 0x004fec0003800000 */
.L_x_118:
[----:B------:R-:W-:Y:S01]  /*27a0*/  ULEA UR4, UR6, UR37, 0x4 ;  /* 0x0000002506047291 */ /* 0x000fe2000f8e20ff */
[----:B------:R-:W-:Y:S01]  /*27b0*/  SEL R3, R6, R3, !P2 ;  /* 0x0000000306037207 */ /* 0x000fe20005000000 */
[----:B------:R-:W-:Y:S01]  /*27c0*/  UIADD3 UR5, UPT, UPT, UR5, 0x80, URZ ;  /* 0x0000008005057890 */ /* 0x000fe2000fffe0ff */
[----:B-1----:R-:W-:Y:S01]  /*27d0*/  LEA R0, R11, UR37, 0x3 ;  /* 0x000000250b007c11 */ /* 0x002fe2000f8e18ff */
[----:B------:R-:W-:Y:S01]  /*27e0*/  UIADD3 UR4, UPT, UPT, UR4, 0x110, URZ ;  /* 0x0000011004047890 */ /* 0x000fe2000fffe0ff */
[----:B------:R-:W-:Y:S01]  /*27f0*/  SHF.L.U32 R5, R10, 0x1f, RZ ;  /* 0x0000001f0a057819 */ /* 0x000fe200000006ff */
[----:B------:R1:W-:Y:S01]  /*2800*/  @!P2 SYNCS.ARRIVE.TRANS64.RED RZ, [R3+URZ], R4 ;  /* 0x0000000403ffa9a7 */ /* 0x0003e200080004ff */
[----:B------:R-:W-:Y:S01]  /*2810*/  UIADD3 UR6, UPT, UPT, UR6, 0x1, URZ ;  /* 0x0000000106067890 */ /* 0x000fe2000fffe0ff */
[----:B------:R-:W-:-:S03]  /*2820*/  VIADD R8, R8, 0x1 ;  /* 0x0000000108087836 */ /* 0x000fc60000000000 */
[----:B------:R-:W-:Y:S02]  /*2830*/  UISETP.NE.AND UP0, UPT, UR6, 0x2, UPT ;  /* 0x000000020600788c */ /* 0x000fe4000bf05270 */
[----:B------:R-:W-:Y:S06]  /*2840*/  UGETNEXTWORKID.BROADCAST [UR4], [UR5] ;  /* 0x00000000040073ca */ /* 0x000fec0008000100 */
[----:B------:R-:W-:Y:S01]  /*2850*/  USEL UR4, URZ, 0x1, UP0 ;  /* 0x00000001ff047887 */ /* 0x000fe20008000000 */
[----:B------:R-:W-:Y:S01]  /*2860*/  ISETP.NE.AND P0, PT, R8, 0x2, PT ;  /* 0x000000020800780c */ /* 0x000fe20003f05270 */
[----:B------:R-:W-:Y:S01]  /*2870*/  USEL UR6, UR6, URZ, UP0 ;  /* 0x000000ff06067287 */ /* 0x000fe20008000000 */
[----:B------:R-:W2:Y:S03]  /*2880*/  SYNCS.PHASECHK.TRANS64.TRYWAIT P1, [R0+URZ+0x80], R5 ;  /* 0x00008005000075a7 */ /* 0x000ea600080211ff */
[----:B------:R-:W-:Y:S01]  /*2890*/  LOP3.LUT R12, R12, UR4, RZ, 0x3c, !PT ;  /* 0x000000040c0c7c12 */ /* 0x000fe2000f8e3cff */
[----:B-12---:R-:W-:Y:S07]  /*28a0*/  @!P1 BRA `(.L_x_45) ;  /* 0x0000006000449947 */ /* 0x006fee0003800000 */
.L_x_119:
[C---:B------:R-:W-:Y:S01]  /*28b0*/  LEA R4, R11.reuse, UR37, 0x4 ;  /* 0x000000250b047c11 */ /* 0x040fe2000f8e20ff */
[----:B-1----:R-:W-:Y:S01]  /*28c0*/  VIADD R0, R0, 0x90 ;  /* 0x0000009000007836 */ /* 0x002fe20000000000 */
[----:B------:R-:W-:Y:S01]  /*28d0*/  SEL R8, R8, RZ, P0 ;  /* 0x000000ff08087207 */ /* 0x000fe20000000000 */
[----:B------:R-:W-:-:S03]  /*28e0*/  VIADD R11, R11, 0x1 ;  /* 0x000000010b0b7836 */ /* 0x000fc60000000000 */
[----:B------:R-:W1:Y:S01]  /*28f0*/  LDS.128 R4, [R4+0x110] ;  /* 0x0001100004047984 */ /* 0x000e620000000c00 */
[----:B------:R-:W-:Y:S02]  /*2900*/  PRMT R0, RZ, 0x654, R0 ;  /* 0x00000654ff007816 */ /* 0x000fe40000000000 */
[C---:B------:R-:W-:Y:S01]  /*2910*/  ISETP.NE.AND P1, PT, R11.reuse, 0x2, PT ;  /* 0x000000020b00780c */ /* 0x040fe20003f25270 */
[----:B------:R-:W-:Y:S01]  /*2920*/  @!PT LDS RZ, [RZ] ;  /* 0x00000000fffff984 */ /* 0x000fe20000000800 */
[----:B------:R-:W-:Y:S01]  /*2930*/  @!PT LDS RZ, [RZ] ;  /* 0x00000000fffff984 */ /* 0x000fe20000000800 */
[----:B------:R-:W-:Y:S01]  /*2940*/  @!PT LDS RZ, [RZ] ;  /* 0x00000000fffff984 */ /* 0x000fe20000000800 */
[----:B------:R-:W-:Y:S01]  /*2950*/  @!PT LDS RZ, [RZ] ;  /* 0x00000000fffff984 */ /* 0x000fe20000000800 */
[----:B------:R2:W-:Y:S06]  /*2960*/  MEMBAR.ALL.CTA ;  /* 0x0000000000007992 */ /* 0x0005ec0000008000 */
[----:B--2---:R-:W2:Y:S01]  /*2970*/  FENCE.VIEW.ASYNC.S ;  /* 0x00000000000073c6 */ /* 0x004ea20000000000 */
[----:B------:R-:W-:Y:S01]  /*2980*/  SEL R11, R11, RZ, P1 ;  /* 0x000000ff0b0b7207 */ /* 0x000fe20000800000 */
[----:B--2---:R2:W-:Y:S01]  /*2990*/  SYNCS.ARRIVE.TRANS64.RED.A1T0 RZ, [R0+URZ], RZ ;  /* 0x000000ff00ff79a7 */ /* 0x0045e200081004ff */
[----:B-1----:R-:W-:-:S02]  /*29a0*/  LOP3.LUT P3, RZ, R6, 0x1, RZ, 0xc0, !PT ;  /* 0x0000000106ff7812 */ /* 0x002fc4000786c0ff */
[----:B------:R-:W-:-:S04]  /*29b0*/  SEL R5, RZ, 0x1, P1 ;  /* 0x00000001ff057807 */ /* 0x000fc80000800000 */
[----:B------:R-:W-:Y:S02]  /*29c0*/  LOP3.LUT R10, R10, R5, RZ, 0x3c, !PT ;  /* 0x000000050a0a7212 */ /* 0x000fe400078e3cff */
[----:B--2---:R-:W-:-:S04]  /*29d0*/  SEL R0, RZ, 0x1, P0 ;  /* 0x00000001ff007807 */ /* 0x004fc80000000000 */
[----:B------:R-:W-:Y:S01]  /*29e0*/  LOP3.LUT R9, R9, R0, RZ, 0x3c, !PT ;  /* 0x0000000009097212 */ /* 0x000fe200078e3cff */
[----:B------:R-:W-:Y:S06]  /*29f0*/  @P3 BRA `(.L_x_46) ;  /* 0xfffffffc002c3947 */ /* 0x000fec000383ffff */
[----:B------:R-:W-:Y:S01]  /*2a00*/  ULEA UR5, UR6, UR37, 0x3 ;  /* 0x0000002506057291 */ /* 0x000fe2000f8e18ff */
[----:B------:R-:W-:-:S08]  /*2a10*/  SHF.L.U32 R3, R12, 0x1f, RZ ;  /* 0x0000001f0c037819 */ /* 0x000fd000000006ff */
[----:B------:R-:W1:Y:S02]  /*2a20*/  SYNCS.PHASECHK.TRANS64 P0, [UR5+0x90], R3 ;  /* 0x00009003ff0075a7 */ /* 0x000e640008001005 */
[----:B-1----:R-:W-:Y:S05]  /*2a30*/  @P0 BRA `(.L_x_47) ;  /* 0x0000000000080947 */ /* 0x002fea0003800000 */
[----:B------:R-:W1:Y:S02]  /*2a40*/  SYNCS.PHASECHK.TRANS64.TRYWAIT P0, [UR5+0x90], R3 ;  /* 0x00009003ff0075a7 */ /* 0x000e640008001105 */
[----:B-1----:R-:W-:Y:S05]  /*2a50*/  @!P0 BRA `(.L_x_48) ;  /* 0x0000005c00ec8947 */ /* 0x002fea0003800000 */
.L_x_47:
[----:B------:R-:W-:-:S04]  /*2a60*/  UIADD3 UR4, UPT, UPT, UR6, 0x1, URZ ;  /* 0x0000000106047890 */ /* 0x000fc8000fffe0ff */
[----:B------:R-:W-:-:S04]  /*2a70*/  UISETP.NE.AND UP0, UPT, UR4, 0x2, UPT ;  /* 0x000000020400788c */ /* 0x000fc8000bf05270 */
[----:B------:R-:W-:Y:S02]  /*2a80*/  USEL UR7, URZ, 0x1, UP0 ;  /* 0x00000001ff077887 */ /* 0x000fe40008000000 */
[----:B------:R-:W-:-:S04]  /*2a90*/  USEL UR4, UR4, URZ, UP0 ;  /* 0x000000ff04047287 */ /* 0x000fc80008000000 */
[----:B------:R-:W-:Y:S01]  /*2aa0*/  ULEA UR4, UR4, UR37, 0x3 ;  /* 0x0000002504047291 */ /* 0x000fe2000f8e18ff */
[----:B-1----:R-:W-:-:S04]  /*2ab0*/  LOP3.LUT R3, R12, UR7, RZ, 0x3c, !PT ;  /* 0x000000070c037c12 */ /* 0x002fc8000f8e3cff */
[----:B------:R-:W-:-:S04]  /*2ac0*/  SHF.L.U32 R0, R3, 0x1f, RZ ;  /* 0x0000001f03007819 */ /* 0x000fc800000006ff */
[----:B------:R-:W1:Y:S02]  /*2ad0*/  SYNCS.PHASECHK.TRANS64 P0, [UR4+0x90], R0 ;  /* 0x00009000ff0075a7 */ /* 0x000e640008001004 */
[----:B-1----:R-:W-:Y:S05]  /*2ae0*/  @P0 EXIT ;  /* 0x000000000000094d */ /* 0x002fea0003800000 */
[----:B------:R-:W-:Y:S02]  /*2af0*/  SHF.L.U32 R3, R3, 0x1f, RZ ;  /* 0x0000001f03037819 */ /* 0x000fe400000006ff */
[----:B------:R-:W-:-:S07]  /*2b00*/  MOV R0, UR4 ;  /* 0x0000000400007c02 */ /* 0x000fce0008000f00 */
.L_x_49:
[----:B-1----:R1:W2:Y:S02]  /*2b10*/  SYNCS.PHASECHK.TRANS64.TRYWAIT P0, [R0+URZ+0x90], R3 ;  /* 0x00009003000075a7 */ /* 0x0022a400080011ff */
[----:B--2---:R-:W-:Y:S05]  /*2b20*/  @!P0 NANOSLEEP.SYNCS 0x989680 ;  /* 0x009896800000895d */ /* 0x004fea0003900000 */
[----:B------:R-:W2:Y:S02]  /*2b30*/  @!P0 SYNCS.PHASECHK.TRANS64 P0, [R0+URZ+0x90], R3 ;  /* 0x00009003000085a7 */ /* 0x000ea400080010ff */
[----:B--2---:R-:W-:Y:S05]  /*2b40*/  @P0 EXIT ;  /* 0x000000000000094d */ /* 0x004fea0003800000 */
[----:B------:R-:W-:Y:S05]  /*2b50*/  BRA `(.L_x_49) ;  /* 0xfffffffc00ec7947 */ /* 0x000fea000383ffff */
.L_x_42:
[----:B------:R-:W-:-:S09]  /*2b60*/  UISETP.NE.AND UP1, UPT, UR8, URZ, UPT ;  /* 0x000000ff0800728c */ /* 0x000fd2000bf25270 */
[----:B------:R-:W-:Y:S05]  /*2b70*/  BRA.U UP1, `(.L_x_50) ;  /* 0x0000000d01c87547 */ /* 0x000fea000b800000 */
[----:B------:R-:W-:Y:S01]  /*2b80*/  UMOV UR4, 0x40 ;  /* 0x0000004000047882 */ /* 0x000fe20000000000 */
[----:B------:R-:W-:Y:S01]  /*2b90*/  NOP ;  /* 0x0000000000007918 */ /* 0x000fe20000000000 */
[----:B------:R-:W-:Y:S01]  /*2ba0*/  ULEA UR4, UR37, UR4, 0x18 ;  /* 0x0000000425047291 */ /* 0x000fe2000f8ec0ff */
[----:B------:R-:W-:Y:S02]  /*2bb0*/  UMOV UR5, 0x400 ;  /* 0x0000040000057882 */ /* 0x000fe40000000000 */
[----:B------:R-:W-:-:S06]  /*2bc0*/  ULEA UR37, UR37, UR5, 0x18 ;  /* 0x0000000525257291 */ /* 0x000fcc000f8ec0ff */
[----:B------:R-:W1:Y:S02]  /*2bd0*/  LDS.U8 R0, [UR4+0x1c] ;  /* 0x00001c04ff007984 */ /* 0x000e640008000000 */
[----:B-1----:R-:W-:-:S13]  /*2be0*/  ISETP.NE.AND P0, PT, R0, RZ, PT ;  /* 0x000000ff0000720c */ /* 0x002fda0003f05270 */
[----:B------:R-:W-:Y:S05]  /*2bf0*/  @P0 BRA `(.L_x_51) ;  /* 0x0000000000580947 */ /* 0x000fea0003800000 */
[----:B------:R-:W-:-:S13]  /*2c00*/  ELECT P0, URZ, PT ;  /* 0x0000000000ff782f */ /* 0x000fda0003800000 */
[----:B------:R-:W-:Y:S05]  /*2c10*/  @!P0 BRA `(.L_x_52) ;  /* 0x0000000000608947 */ /* 0x000fea0003800000 */
[----:B------:R-:W-:Y:S01]  /*2c20*/  UMOV UR5, 0x10 ;  /* 0x0000001000057882 */ /* 0x000fe20000000000 */
[----:B------:R-:W-:Y:S01]  /*2c30*/  HFMA2 R0, -RZ, RZ, 0, 5.9604644775390625e-08 ;  /* 0x00000001ff007431 */ /* 0x000fe200000001ff */
[----:B------:R-:W-:-:S03]  /*2c40*/  MOV R2, 0xffff ;  /* 0x0000ffff00027802 */ /* 0x000fc60000000f00 */
[----:B------:R-:W-:Y:S04]  /*2c50*/  DEPBAR.LE SB1, 0x36 ;  /* 0x00009d800000791a */ /* 0x000fe80000000000 */
[----:B------:R-:W1:Y:S02]  /*2c60*/  UTCATOMSWS.FIND_AND_SET.ALIGN UP0, UR5, UR5 ;  /* 0x00000005000575e3 */ /* 0x000e640008000800 */
[----:B-1----:R-:W-:Y:S01]  /*2c70*/  MOV R3, UR5 ;  /* 0x0000000500037c02 */ /* 0x002fe20008000f00 */
[----:B------:R-:W-:Y:S06]  /*2c80*/  BRA.U UP0, `(.L_x_53) ;  /* 0x0000000100187547 */ /* 0x000fec000b800000 */
.L_x_54:
[----:B------:R-:W-:Y:S05]  /*2c90*/  NANOSLEEP 0x64 ;  /* 0x000000640000795d */ /* 0x000fea0003800000 */
[----:B------:R-:W-:-:S05]  /*2ca0*/  UMOV UR5, 0x10 ;  /* 0x0000001000057882 */ /* 0x000fca0000000000 */
[----:B------:R-:W-:Y:S04]  /*2cb0*/  DEPBAR.LE SB1, 0x36 ;  /* 0x00009d800000791a */ /* 0x000fe80000000000 */
[----:B------:R-:W1:Y:S02]  /*2cc0*/  UTCATOMSWS.FIND_AND_SET.ALIGN UP0, UR5, UR5 ;  /* 0x00000005000575e3 */ /* 0x000e640008000800 */
[----:B-1----:R-:W-:Y:S01]  /*2cd0*/  MOV R3, UR5 ;  /* 0x0000000500037c02 */ /* 0x002fe20008000f00 */
[----:B------:R-:W-:Y:S05]  /*2ce0*/  BRA.U !UP0, `(.L_x_54) ;  /* 0xfffffffd08e87547 */ /* 0x000fea000b83ffff */
.L_x_53:
[-C--:B------:R-:W-:Y:S02]  /*2cf0*/  SHF.L.U32 R2, R2, R3.reuse, RZ ;  /* 0x0000000302027219 */ /* 0x080fe400000006ff */
[----:B------:R-:W-:Y:S01]  /*2d00*/  SHF.L.U32 R0, R0, R3, RZ ;  /* 0x0000000300007219 */ /* 0x000fe200000006ff */
[----:B------:R-:W-:Y:S02]  /*2d10*/  IMAD.SHL.U32 R3, R3, 0x20, RZ ;  /* 0x0000002003037824 */ /* 0x000fe400078e00ff */
[----:B------:R1:W-:Y:S04]  /*2d20*/  ATOMS.OR RZ, [UR4+0x14], R2 ;  /* 0x00001402ffff798c */ /* 0x0003e8000b000004 */
[----:B------:R1:W-:Y:S04]  /*2d30*/  ATOMS.OR RZ, [UR4+0x18], R0 ;  /* 0x00001800ffff798c */ /* 0x0003e8000b000004 */
[----:B------:R1:W-:Y:S01]  /*2d40*/  STS [UR37+0x130], R3 ;  /* 0x00013003ff007988 */ /* 0x0003e20008000825 */
[----:B------:R-:W-:Y:S05]  /*2d50*/  BRA `(.L_x_52) ;  /* 0x0000000000107947 */ /* 0x000fea0003800000 */
.L_x_51:
[----:B------:R-:W-:Y:S02]  /*2d60*/  MOV R0, 0xffffffff ;  /* 0xffffffff00007802 */ /* 0x000fe40000000f00 */
[----:B------:R-:W-:-:S03]  /*2d70*/  MOV R2, 0x2da0 ;  /* 0x00002da000027802 */ /* 0x000fc60000000f00 */
[----:B------:R1:W-:Y:S04]  /*2d80*/  STS [UR37+0x130], R0 ;  /* 0x00013000ff007988 */ /* 0x0003e80008000825 */
[----:B-1-3-5:R-:W-:Y:S05]  /*2d90*/  CALL.REL.NOINC `($__internal_1_$__cuda_sm10x_tcgen05_guardrail_trap_phase_invalid_during_alloc) ;  /* 0x00000060006c7944 */ /* 0x02afea0003c00000 */
.L_x_52:
[----:B------:R-:W-:Y:S05]  /*2da0*/  WARPSYNC.ALL ;  /* 0x0000000000007948 */ /* 0x000fea0003800000 */
[----:B------:R-:W2:Y:S01]  /*2db0*/  S2UR UR9, SR_CgaCtaId ;  /* 0x00000000000979c3 */ /* 0x000ea20000008800 */
[----:B------:R-:W-:Y:S01]  /*2dc0*/  UMOV UR4, 0x400 ;  /* 0x0000040000047882 */ /* 0x000fe20000000000 */
[----:B------:R-:W-:-:S06]  /*2dd0*/  NOP ;  /* 0x0000000000007918 */ /* 0x000fcc0000000000 */
[----:B------:R-:W-:Y:S06]  /*2de0*/  BAR.ARV 0x6, 0xa0 ;  /* 0x0182800000007b1d */ /* 0x000fec0000002000 */
[----:B------:R-:W4:Y:S01]  /*2df0*/  LDCU UR5, c[0x0][0x38c] ;  /* 0x00007180ff0577ac */ /* 0x000f220008000800 */
[----:B------:R-:W-:Y:S01]  /*2e00*/  IMAD.MOV.U32 R11, RZ, RZ, 0x1 ;  /* 0x00000001ff0b7424 */ /* 0x000fe200078e00ff */
[----:B------:R-:W-:Y:S01]  /*2e10*/  CS2R R8, SRZ ;  /* 0x0000000000087805 */ /* 0x000fe2000001ff00 */
[----:B------:R-:W-:Y:S01]  /*2e20*/  IMAD.MOV.U32 R10, RZ, RZ, RZ ;  /* 0x000000ffff0a7224 */ /* 0x000fe200078e00ff */
[----:B------:R-:W-:Y:S01]  /*2e30*/  UMOV UR12, URZ ;  /* 0x000000ff000c7c82 */ /* 0x000fe20008000000 */
[----:B------:R-:W-:Y:S01]  /*2e40*/  UMOV UR11, URZ ;  /* 0x000000ff000b7c82 */ /* 0x000fe20008000000 */
[----:B------:R-:W-:Y:S01]  /*2e50*/  UMOV UR22, 0x0 ;  /* 0x0000000000167882 */ /* 0x000fe20000000000 */
[----:B------:R-:W-:Y:S01]  /*2e60*/  UMOV UR23, 0x42c0010 ;  /* 0x042c001000177882 */ /* 0x000fe20000000000 */
[----:B------:R-:W-:Y:S01]  /*2e70*/  UMOV UR20, 0x0 ;  /* 0x0000000000147882 */ /* 0x000fe20000000000 */
[----:B------:R-:W-:Y:S01]  /*2e80*/  UMOV UR21, 0x42c0010 ;  /* 0x042c001000157882 */ /* 0x000fe20000000000 */
[----:B--2---:R-:W-:Y:S01]  /*2e90*/  ULEA UR9, UR9, UR4, 0x18 ;  /* 0x0000000409097291 */ /* 0x004fe2000f8ec0ff */
[----:B------:R-:W2:Y:S03]  /*2ea0*/  LDCU UR4, c[0x0][0x38c] ;  /* 0x00007180ff0477ac */ /* 0x000ea60008000800 */
[----:B------:R-:W-:-:S02]  /*2eb0*/  UIADD3 UR10, UPT, UPT, UR9, 0x5a00, URZ ;  /* 0x00005a00090a7890 */ /* 0x000fc4000fffe0ff */
[----:B----4-:R-:W-:-:S03]  /*2ec0*/  UISETP.GE.AND UP3, UPT, UR5, 0x1, UPT ;  /* 0x000000010500788c */ /* 0x010fc6000bf66270 */
[----:B-1----:R-:W1:Y:S01]  /*2ed0*/  LDS R0, [UR9+0x130] ;  /* 0x00013009ff007984 */ /* 0x002e620008000800 */
[----:B------:R-:W-:Y:S01]  /*2ee0*/  USHF.R.U32.HI UR10, URZ, 0x4, UR10 ;  /* 0x00000004ff0a7899 */ /* 0x000fe2000801160a */
[----:B------:R-:W-:Y:S01]  /*2ef0*/  UMOV UR26, 0x0 ;  /* 0x00000000001a7882 */ /* 0x000fe20000000000 */
[----:B------:R-:W-:Y:S02]  /*2f00*/  UMOV UR27, 0x42c0010 ;  /* 0x042c0010001b7882 */ /* 0x000fe40000000000 */
[----:B------:R-:W-:Y:S01]  /*2f10*/  ULOP3.LUT UR10, UR10, 0x3fff, URZ, 0xc0, !UPT ;  /* 0x00003fff0a0a7892 */ /* 0x000fe2000f8ec0ff */
[----:B------:R-:W-:Y:S01]  /*2f20*/  UMOV UR24, 0x0 ;  /* 0x0000000000187882 */ /* 0x000fe20000000000 */
[----:B------:R-:W-:Y:S02]  /*2f30*/  UMOV UR25, 0x42c0010 ;  /* 0x042c001000197882 */ /* 0x000fe40000000000 */
[----:B------:R-:W-:Y:S02]  /*2f40*/  ULOP3.LUT UR10, UR10, 0x10000, URZ, 0xfc, !UPT ;  /* 0x000100000a0a7892 */ /* 0x000fe4000f8efcff */
[----:B--2---:R-:W-:-:S04]  /*2f50*/  UIADD3 UR4, UPT, UPT, UR4, 0x7f, URZ ;  /* 0x0000007f04047890 */ /* 0x004fc8000fffe0ff */
[----:B------:R-:W-:-:S04]  /*2f60*/  USHF.R.S32.HI UR8, URZ, 0x1f, UR4 ;  /* 0x0000001fff087899 */ /* 0x000fc80008011404 */
[----:B------:R-:W-:Y:S02]  /*2f70*/  ULEA.HI UR8, UR8, UR4, URZ, 0x7 ;  /* 0x0000000408087291 */ /* 0x000fe4000f8f38ff */
[----:B------:R-:W-:Y:S02]  /*2f80*/  UIADD3 UR4, UPT, UPT, UR9, 0x11a00, URZ ;  /* 0x00011a0009047890 */ /* 0x000fe4000fffe0ff */
[----:B------:R-:W-:Y:S02]  /*2f90*/  USHF.R.S32.HI UR8, URZ, 0x7, UR8 ;  /* 0x00000007ff087899 */ /* 0x000fe40008011408 */
[----:B------:R-:W-:Y:S02]  /*2fa0*/  USHF.R.U32.HI UR4, URZ, 0x4, UR4 ;  /* 0x00000004ff047899 */ /* 0x000fe40008011604 */
[----:B------:R-:W-:Y:S02]  /*2fb0*/  UISETP.LT.AND UP0, UPT, UR8, 0x1, UPT ;  /* 0x000000010800788c */ /* 0x000fe4000bf01270 */
[----:B------:R-:W-:-:S02]  /*2fc0*/  ULOP3.LUT UR4, UR4, 0x3fff, URZ, 0xc0, !UPT ;  /* 0x00003fff04047892 */ /* 0x000fc4000f8ec0ff */
[----:B------:R-:W-:Y:S02]  /*2fd0*/  USEL UR16, UR8, 0x1, !UP0 ;  /* 0x0000000108107887 */ /* 0x000fe4000c000000 */
[----:B------:R-:W-:Y:S02]  /*2fe0*/  ULOP3.LUT UR4, UR4, 0x10000, URZ, 0xfc, !UPT ;  /* 0x0001000004047892 */ /* 0x000fe4000f8efcff */
[----:B------:R-:W-:Y:S01]  /*2ff0*/  UIADD3 UR16, UPT, UPT, -UR16, URZ, URZ ;  /* 0x000000ff10107290 */ /* 0x000fe2000fffe1ff */
[----:B-1----:R-:W-:-:S15]  /*3000*/  R2UR UR13, R0 ;  /* 0x00000000000d72ca */ /* 0x002fde00000e0000 */
.L_x_61:
[----:B------:R-:W-:Y:S02]  /*3010*/  LEA R0, R10, UR9, 0x3 ;  /* 0x000000090a007c11 */ /* 0x000fe4000f8e18ff */
[----:B------:R-:W-:Y:S02]  /*3020*/  SHF.L.U32 R5, R9, 0x1f, RZ ;  /* 0x0000001f09057819 */ /* 0x000fe400000006ff */
[----:B------:R-:W-:Y:S01]  /*3030*/  PLOP3.LUT P0, PT, PT, PT, UP3, 0x80, 0x8 ;  /* 0x000000000008781c */ /* 0x000fe20003f0f038 */
[----:B------:R-:W-:Y:S01]  /*3040*/  VIADD R3, R0, 0x90 ;  /* 0x0000009000037836 */ /* 0x000fe20000000000 */
[----:B-1----:R-:W1:Y:S02]  /*3050*/  SYNCS.PHASECHK.TRANS64.TRYWAIT P1, [R0+URZ+0x80], R5 ;  /* 0x00008005000075a7 */ /* 0x002e6400080211ff */
[----:B-1--4-:R-:W-:Y:S09]  /*3060*/  @!P1 BRA `(.L_x_55) ;  /* 0x0000005800809947 */ /* 0x012ff20003800000 */
.L_x_121:
[----:B------:R-:W-:Y:S01]  /*3070*/  LEA R4, R10, UR9, 0x4 ;  /* 0x000000090a047c11 */ /* 0x000fe2000f8e20ff */
[----:B------:R-:W-:Y:S01]  /*3080*/  @UP3 ULEA UR5, UR11, UR9, 0x3 ;  /* 0x000000090b053291 */ /* 0x000fe2000f8e18ff */
[----:B------:R-:W-:Y:S01]  /*3090*/  PLOP3.LUT P2, PT, PT, PT, PT, 0x80, 0x8 ;  /* 0x000000000008781c */ /* 0x000fe20003f4f070 */
[----:B------:R-:W-:Y:S01]  /*30a0*/  ULEA UR14, UR12, UR9, 0x3 ;  /* 0x000000090c0e7291 */ /* 0x000fe2000f8e18ff */
[----:B------:R-:W-:Y:S01]  /*30b0*/  PRMT R3, RZ, 0x654, R3 ;  /* 0x00000654ff037816 */ /* 0x000fe20000000003 */
[----:B------:R-:W-:Y:S01]  /*30c0*/  ULEA.HI UR15, UR12, UR12, URZ, 0x1 ;  /* 0x0000000c0c0f7291 */ /* 0x000fe2000f8f08ff */
[----:B-1----:R-:W1:Y:S01]  /*30d0*/  LDS.128 R4, [R4+0x110] ;  /* 0x0001100004047984 */ /* 0x002e620000000c00 */
[----:B------:R-:W-:Y:S02]  /*30e0*/  @P0 SHF.L.U32 R2, R8, 0x1f, RZ ;  /* 0x0000001f08020819 */ /* 0x000fe400000006ff */
[----:B------:R-:W-:Y:S01]  /*30f0*/  SHF.L.U32 R0, R11, 0x1f, RZ ;  /* 0x0000001f0b007819 */ /* 0x000fe200000006ff */
[----:B------:R-:W-:Y:S01]  /*3100*/  @!PT LDS RZ, [RZ] ;  /* 0x00000000fffff984 */ /* 0x000fe20000000800 */
[----:B------:R-:W-:Y:S01]  /*3110*/  @!PT LDS RZ, [RZ] ;  /* 0x00000000fffff984 */ /* 0x000fe20000000800 */
[----:B------:R-:W-:Y:S01]  /*3120*/  @!PT LDS RZ, [RZ] ;  /* 0x00000000fffff984 */ /* 0x000fe20000000800 */
[----:B------:R-:W-:Y:S01]  /*3130*/  @!PT LDS RZ, [RZ] ;  /* 0x00000000fffff984 */ /* 0x000fe20000000800 */
[----:B------:R2:W-:Y:S06]  /*3140*/  MEMBAR.ALL.CTA ;  /* 0x0000000000007992 */ /* 0x0005ec0000008000 */
[----:B--2---:R-:W2:Y:S02]  /*3150*/  FENCE.VIEW.ASYNC.S ;  /* 0x00000000000073c6 */ /* 0x004ea40000000000 */
[----:B--2---:R2:W-:Y:S01]  /*3160*/  SYNCS.ARRIVE.TRANS64.RED.A1T0 RZ, [R3+URZ], RZ ;  /* 0x000000ff03ff79a7 */ /* 0x0045e200081004ff */
[----:B------:R2:W4:Y:S01]  /*3170*/  @P0 SYNCS.PHASECHK.TRANS64.TRYWAIT P2, [UR5], R2 ;  /* 0x00000002ff0005a7 */ /* 0x0005220008041105 */
[----:B------:R-:W-:-:S02]  /*3180*/  ULOP3.LUT UR5, UR15, 0xffe, URZ, 0xc0, !UPT ;  /* 0x00000ffe0f057892 */ /* 0x000fc4000f8ec0ff */
[----:B------:R-:W-:Y:S01]  /*3190*/  USHF.R.U32.HI UR15, URZ, 0x1, UR15 ;  /* 0x00000001ff0f7899 */ /* 0x000fe2000801160f */
[----:B-1----:R-:W-:Y:S01]  /*31a0*/  LOP3.LUT P1, RZ, R6, 0x1, RZ, 0xc0, !PT ;  /* 0x0000000106ff7812 */ /* 0x002fe2000782c0ff */
[----:B------:R-:W-:Y:S02]  /*31b0*/  UIADD3 UR5, UPT, UPT, -UR5, UR12, URZ ;  /* 0x0000000c05057290 */ /* 0x000fe4000fffe1ff */
[----:B------:R-:W-:-:S04]  /*31c0*/  UIMAD UR15, UR15, 0xb0, UR13 ;  /* 0x000000b00f0f78a4 */ /* 0x000fc8000f8e020d */
[----:B------:R-:W-:Y:S01]  /*31d0*/  ULEA UR15, UR5, UR15, 0x14 ;  /* 0x0000000f050f7291 */ /* 0x000fe2000f8ea0ff */
[----:B------:R-:W1:Y:S02]  /*31e0*/  SYNCS.PHASECHK.TRANS64.TRYWAIT P0, [UR14+0xc0], R0 ;  /* 0x0000c000ff0075a7 */ /* 0x000e64000800110e */
[----:B-12-4-:R-:W-:Y:S09]  /*31f0*/  @!P0 BRA `(.L_x_56) ;  /* 0x0000005800308947 */ /* 0x016ff20003800000 */
.L_x_123:
[----:B------:R-:W-:Y:S01]  /*3200*/  IADD3 R10, PT, PT, R10, 0x1, RZ ;  /* 0x000000010a0a7810 */ /* 0x000fe20007ffe0ff */
[----:B------:R-:W-:Y:S06]  /*3210*/  BRA.U !UP3, `(.L_x_57) ;  /* 0x000000010bc07547 */ /* 0x000fec000b800000 */
[----:B------:R-:W-:Y:S01]  /*3220*/  UPLOP3.LUT UP4, UPT, UPT, UPT, UPT, 0x40, 0x4 ;  /* 0x000000000004789c */ /* 0x000fe20003f8e870 */
[----:B------:R-:W-:Y:S01]  /*3230*/  UMOV UR18, UR16 ;  /* 0x0000001000127c82 */ /* 0x000fe20008000000 */
[----:B------:R-:W-:Y:S01]  /*3240*/  UMOV UR17, UR8 ;  /* 0x0000000800117c82 */ /* 0x000fe20008000000 */
[----:B------:R-:W-:-:S08]  /*3250*/  UMOV UR5, UR11 ;  /* 0x0000000b00057c82 */ /* 0x000fd00008000000 */
.L_x_60:
[----:B------:R-:W-:Y:S02]  /*3260*/  UIADD3 UR18, UPT, UPT, UR18, 0x1, URZ ;  /* 0x0000000112127890 */ /* 0x000fe4000fffe0ff */
[----:B--2---:R-:W-:Y:S02]  /*3270*/  ULEA UR7, UR5, UR9, 0x3 ;  /* 0x0000000905077291 */ /* 0x004fe4000f8e18ff */
[----:B------:R-:W-:Y:S01]  /*3280*/  UISETP.NE.AND UP0, UPT, UR18, URZ, UPT ;  /* 0x000000ff1200728c */ /* 0x000fe2000bf05270 */
[----:B----4-:R-:W-:Y:S10]  /*3290*/  @P2 BRA `(.L_x_58) ;  /* 0x00000000000c2947 */ /* 0x010ff40003800000 */
[----:B-1----:R-:W-:Y:S04]  /*32a0*/  SHF.L.U32 R3, R8, 0x1f, RZ ;  /* 0x0000001f08037819 */ /* 0x002fe800000006ff */
[----:B------:R-:W1:Y:S02]  /*32b0*/  SYNCS.PHASECHK.TRANS64.TRYWAIT P0, [UR7], R3 ;  /* 0x00000003ff0075a7 */ /* 0x000e640008001107 */
[----:B-1----:R-:W-:Y:S05]  /*32c0*/  @!P0 BRA `(.L_x_59) ;  /* 0x0000005800148947 */ /* 0x002fea0003800000 */
.L_x_58:
[----:B------:R-:W-:Y:S01]  /*32d0*/  UISETP.NE.AND UP1, UPT, UR17, 0x1, UPT ;  /* 0x000000011100788c */ /* 0x000fe2000bf25270 */
[----:B------:R-:W-:Y:S01]  /*32e0*/  PLOP3.LUT P2, PT, PT, PT, PT, 0x80, 0x8 ;  /* 0x000000000008781c */ /* 0x000fe20003f4f070 */
[----:B------:R-:W-:Y:S02]  /*32f0*/  UIADD3 UR11, UPT, UPT, UR5, 0x1, URZ ;  /* 0x00000001050b7890 */ /* 0x000fe4000fffe0ff */
[----:B------:R-:W-:Y:S02]  /*3300*/  UIMAD UR6, UR5, 0x580, UR4 ;  /* 0x00000580050678a4 */ /* 0x000fe4000f8e0204 */
[----:B------:R-:W-:Y:S01]  /*3310*/  UISETP.NE.AND UP2, UPT, UR11, 0x6, UPT ;  /* 0x000000060b00788c */ /* 0x000fe2000bf45270 */
[----:B------:R-:W-:Y:S01]  /*3320*/  PLOP3.LUT P0, PT, PT, PT, UP1, 0x80, 0x8 ;  /* 0x000000000008781c */ /* 0x000fe20003f0f018 */
[----:B------:R-:W-:Y:S02]  /*3330*/  UIADD3 UR40, UPT, UPT, UR6, 0x2, URZ ;  /* 0x0000000206287890 */ /* 0x000fe4000fffe0ff */
[----:B------:R-:W-:Y:S02]  /*3340*/  USEL UR28, URZ, 0x1, UP2 ;  /* 0x00000001ff1c7887 */ /* 0x000fe40009000000 */
[----:B------:R-:W-:Y:S02]  /*3350*/  USEL UR11, UR11, URZ, UP2 ;  /* 0x000000ff0b0b7287 */ /* 0x000fe40009000000 */
[----:B------:R-:W-:Y:S02]  /*3360*/  UIADD3 UR36, UPT, UPT, UR6, 0x4, URZ ;  /* 0x0000000406247890 */ /* 0x000fe4000fffe0ff */
[----:B------:R-:W-:Y:S01]  /*3370*/  @UP1 ULEA UR19, UR11, UR9, 0x3 ;  /* 0x000000090b131291 */ /* 0x000fe2000f8e18ff */
[----:B------:R-:W-:Y:S01]  /*3380*/  LOP3.LUT R8, R8, UR28, RZ, 0x3c, !PT ;  /* 0x0000001c08087c12 */ /* 0x000fe2000f8e3cff */
[----:B------:R-:W-:Y:S02]  /*3390*/  ULEA UR28, UR5, UR10, 0x9 ;  /* 0x0000000a051c7291 */ /* 0x000fe4000f8e48ff */
[----:B------:R-:W-:Y:S01]  /*33a0*/  UIADD3 UR32, UPT, UPT, UR6, 0x6, URZ ;  /* 0x0000000606207890 */ /* 0x000fe2000fffe0ff */
[----:B-1----:R-:W-:Y:S01]  /*33b0*/  @P0 SHF.L.U32 R0, R8, 0x1f, RZ ;  /* 0x0000001f08000819 */ /* 0x002fe200000006ff */
[----:B------:R-:W-:Y:S02]  /*33c0*/  UIADD3 UR38, UPT, UPT, UR28, 0x2, URZ ;  /* 0x000000021c267890 */ /* 0x000fe4000fffe0ff */
[----:B------:R-:W-:Y:S01]  /*33d0*/  UIADD3 UR34, UPT, UPT, UR28, 0x4, URZ ;  /* 0x000000041c227890 */ /* 0x000fe2000fffe0ff */
[----:B------:R2:W4:Y:S01]  /*33e0*/  @P0 SYNCS.PHASECHK.TRANS64.TRYWAIT P2, [UR19], R0 ;  /* 0x00000000ff0005a7 */ /* 0x0005220008041113 */
[----:B------:R-:W-:Y:S02]  /*33f0*/  UIADD3 UR30, UPT, UPT, UR28, 0x6, URZ ;  /* 0x000000061c1e7890 */ /* 0x000fe4000fffe0ff */
[----:B------:R-:W-:Y:S02]  /*3400*/  UIADD3 UR19, UPT, UPT, UR7, 0x30, URZ ;  /* 0x0000003007137890 */ /* 0x000fe4000fffe0ff */
[----:B------:R-:W-:Y:S01]  /*3410*/  UIADD3 UR17, UPT, UPT, UR17, -0x1, URZ ;  /* 0xffffffff11117890 */ /* 0x000fe2000fffe0ff */
[----:B------:R-:W-:Y:S01]  /*3420*/  UMOV UR7, 0x40004040 ;  /* 0x4000404000077882 */ /* 0x000fe20000000000 */
[----:B------:R-:W-:Y:S01]  /*3430*/  UMOV UR29, 0x40004040 ;  /* 0x40004040001d7882 */ /* 0x000fe20000000000 */
[----:B------:R-:W-:Y:S01]  /*3440*/  UMOV UR41, 0x40004040 ;  /* 0x4000404000297882 */ /* 0x000fe20000000000 */
[----:B------:R2:W-:Y:S01]  /*3450*/  UTCQMMA gdesc[UR28], gdesc[UR6], tmem[UR15], tmem[UR22], idesc[UR23], UP4 ;  /* 0x00ff16061c0075ea */ /* 0x0005e2000a00030f */
[----:B------:R-:W-:Y:S01]  /*3460*/  UPLOP3.LUT UP4, UPT, UPT, UPT, UPT, 0x80, 0x8 ;  /* 0x000000000008789c */ /* 0x000fe20003f8f070 */
[----:B------:R-:W-:Y:S01]  /*3470*/  UMOV UR39, 0x40004040 ;  /* 0x4000404000277882 */ /* 0x000fe20000000000 */
[----:B------:R-:W-:Y:S01]  /*3480*/  UMOV UR37, 0x40004040 ;  /* 0x4000404000257882 */ /* 0x000fe20000000000 */
[----:B------:R2:W-:Y:S01]  /*3490*/  UTCQMMA gdesc[UR38], gdesc[UR40], tmem[UR15], tmem[UR20], idesc[UR21], UPT ;  /* 0x00ff1428260075ea */ /* 0x0005e2000b80030f */
[----:B------:R-:W-:Y:S01]  /*34a0*/  UMOV UR35, 0x40004040 ;  /* 0x4000404000237882 */ /* 0x000fe20000000000 */
[----:B------:R-:W-:Y:S01]  /*34b0*/  UMOV UR33, 0x40004040 ;  /* 0x4000404000217882 */ /* 0x000fe20000000000 */
[----:B------:R-:W-:Y:S01]  /*34c0*/  UMOV UR31, 0x40004040 ;  /* 0x40004040001f7882 */ /* 0x000fe20000000000 */
[----:B------:R2:W-:Y:S01]  /*34d0*/  UTCQMMA gdesc[UR34], gdesc[UR36], tmem[UR15], tmem[UR26], idesc[UR27], UPT ;  /* 0x00ff1a24220075ea */ /* 0x0005e2000b80030f */
[----:B------:R2:W-:Y:S01]  /*34e0*/  UTCQMMA gdesc[UR30], gdesc[UR32], tmem[UR15], tmem[UR24], idesc[UR25], UPT ;  /* 0x00ff18201e0075ea */ /* 0x0005e2000b80030f */
[----:B------:R2:W-:Y:S01]  /*34f0*/  UTCBAR [UR19], URZ ;  /* 0x000000ff130073e9 */ /* 0x0005e200080000ff */
[----:B------:R-:W-:Y:S01]  /*3500*/  UMOV UR5, UR11 ;  /* 0x0000000b00057c82 */ /* 0x000fe20008000000 */
[----:B------:R-:W-:Y:S05]  /*3510*/  BRA.U UP0, `(.L_x_60) ;  /* 0xfffffffd00507547 */ /* 0x000fea000b83ffff */
.L_x_57:
[----:B------:R-:W-:Y:S01]  /*3520*/  UIADD3 UR12, UPT, UPT, UR12, 0x1, URZ ;  /* 0x000000010c0c7890 */ /* 0x000fe2000fffe0ff */
[C---:B------:R-:W-:Y:S01]  /*3530*/  ISETP.NE.AND P0, PT, R10.reuse, 0x2, PT ;  /* 0x000000020a00780c */ /* 0x040fe20003f05270 */
[----:B------:R-:W-:Y:S02]  /*3540*/  UIADD3 UR14, UPT, UPT, UR14, 0xa0, URZ ;  /* 0x000000a00e0e7890 */ /* 0x000fe4000fffe0ff */
[----:B------:R-:W-:Y:S01]  /*3550*/  UISETP.NE.AND UP0, UPT, UR12, 0x4, UPT ;  /* 0x000000040c00788c */ /* 0x000fe2000bf05270 */
[----:B-12---:R-:W-:Y:S02]  /*3560*/  SEL R0, RZ, 0x1, P0 ;  /* 0x00000001ff007807 */ /* 0x006fe40000000000 */
[----:B------:R-:W-:Y:S01]  /*3570*/  SEL R10, R10, RZ, P0 ;  /* 0x000000ff0a0a7207 */ /* 0x000fe20000000000 */
[----:B------:R-:W-:Y:S01]  /*3580*/  USEL UR5, URZ, 0x1, UP0 ;  /* 0x00000001ff057887 */ /* 0x000fe20008000000 */
[----:B------:R-:W-:Y:S01]  /*3590*/  LOP3.LUT R9, R9, R0, RZ, 0x3c, !PT ;  /* 0x0000000009097212 */ /* 0x000fe200078e3cff */
[----:B------:R-:W-:Y:S01]  /*35a0*/  USEL UR12, UR12, URZ, UP0 ;  /* 0x000000ff0c0c7287 */ /* 0x000fe20008000000 */
[----:B------:R1:W-:Y:S03]  /*35b0*/  UTCBAR [UR14], URZ ;  /* 0x000000ff0e0073e9 */ /* 0x0003e600080000ff */
[----:B------:R-:W-:Y:S01]  /*35c0*/  LOP3.LUT R11, R11, UR5, RZ, 0x3c, !PT ;  /* 0x000000050b0b7c12 */ /* 0x000fe2000f8e3cff */
[----:B------:R-:W-:Y:S07]  /*35d0*/  @P1 BRA `(.L_x_61) ;  /* 0xfffffff8008c1947 */ /* 0x000fee000383ffff */
[----:B------:R-:W2:Y:S01]  /*35e0*/  S2UR UR4, SR_CgaCtaId ;  /* 0x00000000000479c3 */ /* 0x000ea20000008800 */
[----:B------:R-:W-:Y:S01]  /*35f0*/  ELECT P0, URZ, PT ;  /* 0x0000000000ff782f */ /* 0x000fe20003800000 */
[----:B------:R-:W-:Y:S01]  /*3600*/  IMAD.MOV.U32 R0, RZ, RZ, 0x1 ;  /* 0x00000001ff007424 */ /* 0x000fe200078e00ff */
[----:B------:R-:W-:Y:S01]  /*3610*/  UIADD3 UR9, UPT, UPT, UR9, 0xc0, URZ ;  /* 0x000000c009097890 */ /* 0x000fe2000fffe0ff */
[----:B------:R-:W-:Y:S01]  /*3620*/  SHF.L.U32 R3, R11, 0x1f, RZ ;  /* 0x0000001f0b037819 */ /* 0x000fe200000006ff */
[----:B------:R-:W-:-:S03]  /*3630*/  UMOV UR5, 0x40 ;  /* 0x0000004000057882 */ /* 0x000fc60000000000 */
[----:B------:R-:W-:Y:S01]  /*3640*/  UVIRTCOUNT.DEALLOC.SMPOOL 0x80 ;  /* 0x000000800000784c */ /* 0x000fe20000000000 */
[----:B--2---:R-:W-:Y:S02]  /*3650*/  ULEA UR4, UR4, UR5, 0x18 ;  /* 0x0000000504047291 */ /* 0x004fe4000f8ec0ff */
[----:B------:R-:W-:-:S07]  /*3660*/  ULEA UR5, UR12, UR9, 0x3 ;  /* 0x000000090c057291 */ /* 0x000fce000f8e18ff */
[----:B------:R2:W-:Y:S02]  /*3670*/  @P0 STS.U8 [UR4+0x1c], R0 ;  /* 0x00001c00ff000988 */ /* 0x0005e40008000004 */
[----:B------:R-:W3:Y:S02]  /*3680*/  SYNCS.PHASECHK.TRANS64.TRYWAIT P0, [UR5], R3 ;  /* 0x00000003ff0075a7 */ /* 0x000ee40008001105 */
[----:B--23--:R-:W-:Y:S05]  /*3690*/  @!P0 BRA `(.L_x_62) ;  /* 0x0000005400388947 */ /* 0x00cfea0003800000 */
.L_x_126:
[----:B------:R-:W-:-:S04]  /*36a0*/  UIADD3 UR6, UPT, UPT, UR12, 0x1, URZ ;  /* 0x000000010c067890 */ /* 0x000fc8000fffe0ff */
[----:B------:R-:W-:-:S04]  /*36b0*/  UISETP.NE.AND UP0, UPT, UR6, 0x4, UPT ;  /* 0x000000040600788c */ /* 0x000fc8000bf05270 */
[----:B------:R-:W-:Y:S02]  /*36c0*/  USEL UR7, URZ, 0x1, UP0 ;  /* 0x00000001ff077887 */ /* 0x000fe40008000000 */
[----:B------:R-:W-:-:S04]  /*36d0*/  USEL UR6, UR6, URZ, UP0 ;  /* 0x000000ff06067287 */ /* 0x000fc80008000000 */
[----:B------:R-:W-:Y:S01]  /*36e0*/  ULEA UR5, UR6, UR9, 0x3 ;  /* 0x0000000906057291 */ /* 0x000fe2000f8e18ff */
[----:B------:R-:W-:-:S04]  /*36f0*/  LOP3.LUT R2, R11, UR7, RZ, 0x3c, !PT ;  /* 0x000000070b027c12 */ /* 0x000fc8000f8e3cff */
[----:B--2---:R-:W-:-:S04]  /*3700*/  SHF.L.U32 R3, R2, 0x1f, RZ ;  /* 0x0000001f02037819 */ /* 0x004fc800000006ff */
[----:B------:R-:W2:Y:S02]  /*3710*/  SYNCS.PHASECHK.TRANS64.TRYWAIT P0, [UR5], R3 ;  /* 0x00000003ff0075a7 */ /* 0x000ea40008001105 */
[----:B--2---:R-:W-:Y:S05]  /*3720*/  @!P0 BRA `(.L_x_63) ;  /* 0x00000054002c8947 */ /* 0x004fea0003800000 */
.L_x_128:
        /* <DEDUP_REMOVED lines=9> */
.L_x_130:
[----:B------:R-:W-:-:S04]  /*37c0*/  UIADD3 UR6, UPT, UPT, UR6, 0x1, URZ ;  /* 0x0000000106067890 */ /* 0x000fc8000fffe0ff */
[----:B------:R-:W-:-:S04]  /*37d0*/  UISETP.NE.AND UP0, UPT, UR6, 0x4, UPT ;  /* 0x000000040600788c */ /* 0x000fc8000bf05270 */
[----:B------:R-:W-:Y:S02]  /*37e0*/  USEL UR5, URZ, 0x1, UP0 ;  /* 0x00000001ff057887 */ /* 0x000fe40008000000 */
[----:B------:R-:W-:-:S04]  /*37f0*/  USEL UR6, UR6, URZ, UP0 ;  /* 0x000000ff06067287 */ /* 0x000fc80008000000 */
[----:B------:R-:W-:Y:S01]  /*3800*/  ULEA UR6, UR6, UR9, 0x3 ;  /* 0x0000000906067291 */ /* 0x000fe2000f8e18ff */
[----:B--2---:R-:W-:-:S04]  /*3810*/  LOP3.LUT R3, R2, UR5, RZ, 0x3c, !PT ;  /* 0x0000000502037c12 */ /* 0x004fc8000f8e3cff */
[----:B------:R-:W-:-:S04]  /*3820*/  SHF.L.U32 R3, R3, 0x1f, RZ ;  /* 0x0000001f03037819 */ /* 0x000fc800000006ff */
[----:B------:R-:W2:Y:S02]  /*3830*/  SYNCS.PHASECHK.TRANS64.TRYWAIT P0, [UR6], R3 ;  /* 0x00000003ff0075a7 */ /* 0x000ea40008001106 */
[----:B--2---:R-:W-:Y:S05]  /*3840*/  @!P0 BRA `(.L_x_65) ;  /* 0x0000005400148947 */ /* 0x004fea0003800000 */
.L_x_132:
[----:B------:R-:W-:Y:S01]  /*3850*/  NOP ;  /* 0x0000000000007918 */ /* 0x000fe20000000000 */
[----:B--2---:R-:W2:Y:S01]  /*3860*/  LDS R0, [UR4+0x14] ;  /* 0x00001404ff007984 */ /* 0x004ea20008000800 */
[----:B------:R-:W-:Y:S01]  /*3870*/  ULOP3.LUT UR6, UR13, 0xffff, URZ, 0xc0, !UPT ;  /* 0x0000ffff0d067892 */ /* 0x000fe2000f8ec0ff */
[----:B------:R-:W-:Y:S01]  /*3880*/  UMOV UR8, 0xffff ;  /* 0x0000ffff00087882 */ /* 0x000fe20000000000 */
[----:B------:R-:W-:Y:S02]  /*3890*/  UMOV UR5, 0x1 ;  /* 0x0000000100057882 */ /* 0x000fe40000000000 */
[----:B------:R-:W-:-:S04]  /*38a0*/  USHF.R.U32.HI UR6, URZ, 0x5, UR6 ;  /* 0x00000005ff067899 */ /* 0x000fc80008011606 */
[----:B------:R-:W-:Y:S02]  /*38b0*/  USHF.L.U32 UR8, UR8, UR6, URZ ;  /* 0x0000000608087299 */ /* 0x000fe400080006ff */
[----:B------:R-:W-:-:S04]  /*38c0*/  USHF.L.U32 UR5, UR5, UR6, URZ ;  /* 0x0000000605057299 */ /* 0x000fc800080006ff */
[----:B--2---:R-:W-:-:S04]  /*38d0*/  LOP3.LUT R0, R0, UR8, RZ, 0xc0, !PT ;  /* 0x0000000800007c12 */ /* 0x004fc8000f8ec0ff */
[----:B------:R-:W-:-:S13]  /*38e0*/  ISETP.NE.AND P0, PT, R0, UR8, PT ;  /* 0x0000000800007c0c */ /* 0x000fda000bf05270 */
[----:B------:R-:W-:Y:S05]  /*38f0*/  @P0 BRA `(.L_x_66) ;  /* 0x0000000000580947 */ /* 0x000fea0003800000 */
[----:B------:R-:W2:Y:S02]  /*3900*/  LDS R0, [UR4+0x18] ;  /* 0x00001804ff007984 */ /* 0x000ea40008000800 */
[----:B--2---:R-:W-:-:S04]  /*3910*/  LOP3.LUT R0, R0, UR5, RZ, 0xc0, !PT ;  /* 0x0000000500007c12 */ /* 0x004fc8000f8ec0ff */
[----:B------:R-:W-:-:S13]  /*3920*/  ISETP.NE.AND P0, PT, R0, UR5, PT ;  /* 0x0000000500007c0c */ /* 0x000fda000bf05270 */
[----:B------:R-:W-:Y:S05]  /*3930*/  @P0 BRA `(.L_x_67) ;  /* 0x00000000003c0947 */ /* 0x000fea0003800000 */
[----:B------:R-:W2:Y:S01]  /*3940*/  S2R R2, SR_LANEID ;  /* 0x0000000000027919 */ /* 0x000ea20000000000 */
[----:B------:R-:W-:Y:S01]  /*3950*/  ULOP3.LUT UR8, URZ, UR8, URZ, 0x33, !UPT ;  /* 0x00000008ff087292 */ /* 0x000fe2000f8e33ff */
[----:B------:R-:W-:Y:S01]  /*3960*/  LOP3.LUT R4, RZ, UR5, RZ, 0x33, !PT ;  /* 0x00000005ff047c12 */ /* 0x000fe2000f8e33ff */
[----:B------:R-:W-:Y:S02]  /*3970*/  VOTEU.ANY UR7, UPT, PT ;  /* 0x0000000000077886 */ /* 0x000fe400038e0100 */
[----:B------:R-:W-:Y:S01]  /*3980*/  UFLO.U32 UR7, UR7 ;  /* 0x00000007000772bd */ /* 0x000fe200080e0000 */
[----:B------:R-:W3:Y:S01]  /*3990*/  REDUX UR5, R4 ;  /* 0x00000000040573c4 */ /* 0x000ee20000000000 */
[----:B------:R-:W-:-:S06]  /*39a0*/  IMAD.U32 R0, RZ, RZ, UR8 ;  /* 0x00000008ff007e24 */ /* 0x000fcc000f8e00ff */
[----:B------:R1:W-:Y:S01]  /*39b0*/  UTCATOMSWS.AND URZ, UR8 ;  /* 0x0000000800ff79e3 */ /* 0x0003e20008000000 */
[----:B------:R-:W4:Y:S01]  /*39c0*/  REDUX UR6, R0 ;  /* 0x00000000000673c4 */ /* 0x000f220000000000 */
[----:B--2---:R-:W-:Y:S01]  /*39d0*/  ISETP.EQ.U32.AND P0, PT, R2, UR7, PT ;  /* 0x0000000702007c0c */ /* 0x004fe2000bf02070 */
[----:B---3--:R-:W-:Y:S01]  /*39e0*/  IMAD.U32 R2, RZ, RZ, UR5 ;  /* 0x00000005ff027e24 */ /* 0x008fe2000f8e00ff */
[----:B----4-:R-:W-:-:S11]  /*39f0*/  MOV R3, UR6 ;  /* 0x0000000600037c02 */ /* 0x010fd60008000f00 */
[----:B------:R1:W-:Y:S04]  /*3a00*/  @P0 ATOMS.AND RZ, [UR4+0x14], R3 ;  /* 0x00001403ffff098c */ /* 0x0003e8000a800004 */
[----:B------:R1:W-:Y:S01]  /*3a10*/  @P0 ATOMS.AND RZ, [UR4+0x18], R2 ;  /* 0x00001802ffff098c */ /* 0x0003e2000a800004 */
[----:B------:R-:W-:Y:S05]  /*3a20*/  BRA `(.L_x_68) ;  /* 0x0000000000147947 */ /* 0x000fea0003800000 */
.L_x_67:
[----:B------:R-:W-:Y:S02]  /*3a30*/  MOV R2, 0x3a50 ;  /* 0x00003a5000027802 */ /* 0x000fe40000000f00 */
[----:B-1--45:R-:W-:Y:S05]  /*3a40*/  CALL.REL.NOINC `($__internal_0_$__cuda_sm10x_tcgen05_guardrail_trap_col_being_dealloced_not_returned_by_alloc) ;  /* 0x0000005400347944 */ /* 0x032fea0003c00000 */
[----:B------:R-:W-:Y:S05]  /*3a50*/  BRA `(.L_x_68) ;  /* 0x0000000000087947 */ /* 0x000fea0003800000 */
.L_x_66:
[----:B------:R-:W-:Y:S02]  /*3a60*/  MOV R2, 0x3a80 ;  /* 0x00003a8000027802 */ /* 0x000fe40000000f00 */
[----:B-1--45:R-:W-:Y:S05]  /*3a70*/  CALL.REL.NOINC `($__internal_2_$__cuda_sm10x_tcgen05_guardrail_trap_unallocated_columns_being_dealloced) ;  /* 0x0000005400407944 */ /* 0x032fea0003c00000 */
.L_x_68:
[----:B------:R-:W-:Y:S01]  /*3a80*/  NOP ;  /* 0x0000000000007918 */ /* 0x000fe20000000000 */
[----:B-1----:R-:W-:Y:S05]  /*3a90*/  EXIT ;  /* 0x000000000000794d */ /* 0x002fea0003800000 */
.L_x_50:
[----:B------:R-:W-:-:S09]  /*3aa0*/  UISETP.NE.OR UP2, UPT, UR8, 0x3, !UP2 ;  /* 0x000000030800788c */ /* 0x000fd2000d745670 */
[----:B------:R-:W-:Y:S05]  /*3ab0*/  BRA.U UP2, `(.L_x_69) ;  /* 0x0000000d02bc7547 */ /* 0x000fea000b800000 */
[----:B------:R-:W1:Y:S01]  /*3ac0*/  LDC R0, c[0x0][0xb30] ;  /* 0x0002cc00ff007b82 */ /* 0x000e620000000800 */
[----:B------:R-:W2:Y:S01]  /*3ad0*/  LDCU.64 UR8, c[0x0][0x888] ;  /* 0x00011100ff0877ac */ /* 0x000ea20008000a00 */
[----:B------:R-:W-:Y:S02]  /*3ae0*/  HFMA2 R29, -RZ, RZ, 0, 0 ;  /* 0x00000000ff1d7431 */ /* 0x000fe400000001ff */
[----:B------:R-:W-:Y:S01]  /*3af0*/  IMAD.MOV.U32 R31, RZ, RZ, 0x1 ;  /* 0x00000001ff1f7424 */ /* 0x000fe200078e00ff */
[----:B------:R-:W-:Y:S01]  /*3b00*/  MOV R21, 0x2c00 ;  /* 0x00002c0000157802 */ /* 0x000fe20000000f00 */
[----:B------:R-:W4:Y:S01]  /*3b10*/  LDCU.64 UR4, c[0x0][0x890] ;  /* 0x00011200ff0477ac */ /* 0x000f220008000a00 */
[----:B------:R-:W-:Y:S01]  /*3b20*/  IMAD.MOV.U32 R30, RZ, RZ, RZ ;  /* 0x000000ffff1e7224 */ /* 0x000fe200078e00ff */
[----:B------:R-:W3:Y:S01]  /*3b30*/  LDC R19, c[0x0][0x370] ;  /* 0x0000dc00ff137b82 */ /* 0x000ee20000000800 */
[----:B------:R-:W-:Y:S01]  /*3b40*/  UMOV UR7, 0x400 ;  /* 0x0000040000077882 */ /* 0x000fe20000000000 */
[----:B------:R-:W-:-:S02]  /*3b50*/  UPLOP3.LUT UP1, UPT, UPT, UPT, UPT, 0x40, 0x4 ;  /* 0x000000000004789c */ /* 0x000fc40003f2e870 */
[----:B------:R-:W-:-:S04]  /*3b60*/  ULEA UR7, UR37, UR7, 0x18 ;  /* 0x0000000725077291 */ /* 0x000fc8000f8ec0ff */
[----:B------:R-:W3:Y:S01]  /*3b70*/  LDC R2, c[0x0][0xb0c] ;  /* 0x0002c300ff027b82 */ /* 0x000ee20000000800 */
[----:B--2---:R-:W-:Y:S02]  /*3b80*/  UISETP.NE.U32.AND UP5, UPT, UR8, URZ, UPT ;  /* 0x000000ff0800728c */ /* 0x004fe4000bfa5070 */
[----:B------:R-:W-:Y:S02]  /*3b90*/  UIADD3 UR8, UPT, UPT, UR7, 0x60, URZ ;  /* 0x0000006007087890 */ /* 0x000fe4000fffe0ff */
[----:B----4-:R-:W-:-:S03]  /*3ba0*/  UISETP.NE.U32.AND UP6, UPT, UR4, URZ, UPT ;  /* 0x000000ff0400728c */ /* 0x010fc6000bfc5070 */
[----:B------:R-:W2:Y:S01]  /*3bb0*/  LDC R18, c[0x0][0xb20] ;  /* 0x0002c800ff127b82 */ /* 0x000ea20000000800 */
[----:B-1----:R-:W-:Y:S01]  /*3bc0*/  ISETP.NE.AND P1, PT, R0, 0x1, PT ;  /* 0x000000010000780c */ /* 0x002fe20003f25270 */
[----:B------:R-:W-:Y:S02]  /*3bd0*/  UISETP.NE.AND.EX UP5, UPT, UR9, URZ, UPT, UP5 ;  /* 0x000000ff0900728c */ /* 0x000fe4000bfa5350 */
[----:B------:R-:W-:Y:S02]  /*3be0*/  UPRMT UR37, UR37, 0x654, UR8 ;  /* 0x0000065425257896 */ /* 0x000fe40008000008 */
[----:B------:R-:W-:Y:S02]  /*3bf0*/  UISETP.NE.AND.EX UP6, UPT, UR5, URZ, UPT, UP6 ;  /* 0x000000ff0500728c */ /* 0x000fe4000bfc5360 */
[----:B------:R-:W1:Y:S08]  /*3c00*/  LDC.64 R32, c[0x0][0x348] ;  /* 0x0000d200ff207b82 */ /* 0x000e700000000a00 */
[----:B------:R-:W4:Y:S08]  /*3c10*/  LDC.64 R16, c[0x0][0xb10] ;  /* 0x0002c400ff107b82 */ /* 0x000f300000000a00 */
[----:B------:R-:W1:Y:S08]  /*3c20*/  LDC.64 R6, c[0x0][0xb18] ;  /* 0x0002c600ff067b82 */ /* 0x000e700000000a00 */
[----:B------:R-:W1:Y:S08]  /*3c30*/  LDC.64 R4, c[0x0][0xb28] ;  /* 0x0002ca00ff047b82 */ /* 0x000e700000000a00 */
[----:B--23--:R-:W1:Y:S02]  /*3c40*/  LDC R20, c[0x0][0x374] ;  /* 0x0000dd00ff147b82 */ /* 0x00ce640000000800 */
.L_x_77:
[C---:B------:R-:W-:Y:S02]  /*3c50*/  LEA R0, R30.reuse, UR7, 0x3 ;  /* 0x000000071e007c11 */ /* 0x040fe4000f8e18ff */
[----:B------:R-:W-:Y:S02]  /*3c60*/  SHF.L.U32 R3, R29, 0x1f, RZ ;  /* 0x0000001f1d037819 */ /* 0x000fe400000006ff */
[----:B------:R-:W-:Y:S02]  /*3c70*/  LEA R24, R30, UR7, 0x4 ;  /* 0x000000071e187c11 */ /* 0x000fe4000f8e20ff */
[----:B--2---:R-:W2:Y:S02]  /*3c80*/  SYNCS.PHASECHK.TRANS64.TRYWAIT P0, [R0+URZ+0x80], R3 ;  /* 0x00008003000075a7 */ /* 0x004ea400080011ff */
[----:B--2---:R-:W-:Y:S05]  /*3c90*/  @!P0 BRA `(.L_x_70) ;  /* 0x0000005000188947 */ /* 0x004fea0003800000 */
.L_x_133:
[----:B------:R-:W-:Y:S01]  /*3ca0*/  ISETP.GE.AND P0, PT, R22, 0x1, PT ;  /* 0x000000011600780c */ /* 0x000fe20003f06270 */
[----:B------:R-:W3:Y:S01]  /*3cb0*/  LDS.128 R24, [R24+0x110] ;  /* 0x0001100018187984 */ /* 0x000ee20000000c00 */
[----:B------:R-:W-:Y:S01]  /*3cc0*/  ISETP.NE.U32.AND P4, PT, RZ, UR4, PT ;  /* 0x00000004ff007c0c */ /* 0x000fe2000bf85070 */
[----:B--2---:R-:W-:Y:S01]  /*3cd0*/  VIADD R0, R0, 0x90 ;  /* 0x0000009000007836 */ /* 0x004fe20000000000 */
[----:B------:R-:W-:Y:S02]  /*3ce0*/  SHF.L.U32 R23, R31, 0x1f, RZ ;  /* 0x0000001f1f177819 */ /* 0x000fe400000006ff */
[----:B------:R-:W-:Y:S02]  /*3cf0*/  ISETP.NE.AND.EX P4, PT, RZ, UR5, PT, P4 ;  /* 0x00000005ff007c0c */ /* 0x000fe4000bf85340 */
[----:B------:R-:W-:Y:S01]  /*3d00*/  PRMT R0, RZ, 0x654, R0 ;  /* 0x00000654ff007816 */ /* 0x000fe20000000000 */
[----:B------:R-:W-:Y:S01]  /*3d10*/  @!PT LDS RZ, [RZ] ;  /* 0x00000000fffff984 */ /* 0x000fe20000000800 */
[----:B------:R-:W-:Y:S01]  /*3d20*/  @!PT LDS RZ, [RZ] ;  /* 0x00000000fffff984 */ /* 0x000fe20000000800 */
[----:B------:R-:W-:Y:S01]  /*3d30*/  @!PT LDS RZ, [RZ] ;  /* 0x00000000fffff984 */ /* 0x000fe20000000800 */
[----:B------:R-:W-:Y:S01]  /*3d40*/  @!PT LDS RZ, [RZ] ;  /* 0x00000000fffff984 */ /* 0x000fe20000000800 */
[----:B------:R2:W-:Y:S06]  /*3d50*/  MEMBAR.ALL.CTA ;  /* 0x0000000000007992 */ /* 0x0005ec0000008000 */
[----:B--2---:R-:W2:Y:S02]  /*3d60*/  FENCE.VIEW.ASYNC.S ;  /* 0x00000000000073c6 */ /* 0x004ea40000000000 */
[----:B--2---:R2:W-:Y:S01]  /*3d70*/  SYNCS.ARRIVE.TRANS64.RED.A1T0 RZ, [R0+URZ], RZ ;  /* 0x000000ff00ff79a7 */ /* 0x0045e200081004ff */
[----:B---3--:R-:W-:Y:S11]  /*3d80*/  LOP3.LUT P3, RZ, R26, 0x1, RZ, 0xc0, !PT ;  /* 0x000000011aff7812 */ /* 0x008ff6000786c0ff */
[----:B------:R-:W-:Y:S02]  /*3d90*/  @!UPT UIADD3 URZ, UPT, UPT, URZ, URZ, URZ ;  /* 0x000000fffffff290 */ /* 0x000fe4000fffe0ff */
[----:B------:R-:W-:Y:S02]  /*3da0*/  @P3 MOV R13, R24 ;  /* 0x00000018000d3202 */ /* 0x000fe40000000f00 */
[----:B------:R-:W-:Y:S01]  /*3db0*/  @P3 LOP3.LUT R8, R25, 0xffff, RZ, 0xc0, !PT ;  /* 0x0000ffff19083812 */ /* 0x000fe200078ec0ff */
[----:B--2---:R-:W-:Y:S06]  /*3dc0*/  @!P0 BRA `(.L_x_71) ;  /* 0x0000000000a48947 */ /* 0x004fec0003800000 */
[----:B-1----:R-:W-:Y:S01]  /*3dd0*/  IMAD.HI.U32 R35, R20, R7, RZ ;  /* 0x0000000714237227 */ /* 0x002fe200078e00ff */
[----:B------:R-:W-:Y:S02]  /*3de0*/  ISETP.NE.AND P0, PT, R6, 0x1, PT ;  /* 0x000000010600780c */ /* 0x000fe40003f05270 */
[----:B------:R-:W-:Y:S01]  /*3df0*/  ISETP.NE.AND P2, PT, R22, 0x1, PT ;  /* 0x000000011600780c */ /* 0x000fe20003f45270 */
[----:B----4-:R-:W-:Y:S01]  /*3e00*/  IMAD.HI.U32 R34, R19, R16, RZ ;  /* 0x0000001013227227 */ /* 0x010fe200078e00ff */
[----:B------:R-:W-:Y:S02]  /*3e10*/  SHF.R.U32.HI R35, RZ, R18, R35 ;  /* 0x00000012ff237219 */ /* 0x000fe40000011623 */
[----:B------:R-:W-:Y:S01]  /*3e20*/  ISETP.NE.AND P5, PT, R2, 0x1, PT ;  /* 0x000000010200780c */ /* 0x000fe20003fa5270 */
[----:B------:R-:W-:Y:S01]  /*3e30*/  IMAD.HI.U32 R36, R13, R16, RZ ;  /* 0x000000100d247227 */ /* 0x000fe200078e00ff */
[----:B------:R-:W-:Y:S02]  /*3e40*/  SHF.R.U32.HI R34, RZ, R17, R34 ;  /* 0x00000011ff227219 */ /* 0x000fe40000011622 */
[----:B------:R-:W-:Y:S01]  /*3e50*/  SEL R3, R20, R35, !P0 ;  /* 0x0000002314037207 */ /* 0x000fe20004000000 */
[C---:B------:R-:W-:Y:S01]  /*3e60*/  IMAD.HI.U32 R35, R8.reuse, R7, RZ ;  /* 0x0000000708237227 */ /* 0x040fe200078e00ff */
[----:B------:R-:W-:Y:S02]  /*3e70*/  SEL R11, R19, R34, !P5 ;  /* 0x00000022130b7207 */ /* 0x000fe40006800000 */
[----:B------:R-:W-:Y:S01]  /*3e80*/  SHF.R.U32.HI R36, RZ, R17, R36 ;  /* 0x00000011ff247219 */ /* 0x000fe20000011624 */
[----:B------:R-:W-:Y:S01]  /*3e90*/  IMAD.HI.U32 R38, R3, R4, RZ ;  /* 0x0000000403267227 */ /* 0x000fe200078e00ff */
[----:B------:R-:W-:Y:S03]  /*3ea0*/  SHF.R.U32.HI R35, RZ, R18, R35 ;  /* 0x00000012ff237219 */ /* 0x000fe60000011623 */
[----:B------:R-:W-:Y:S01]  /*3eb0*/  IMAD.HI.U32 R34, R11, R4, RZ ;  /* 0x000000040b227227 */ /* 0x000fe200078e00ff */
[----:B------:R-:W-:Y:S02]  /*3ec0*/  @P2 SHF.R.U32.HI R3, RZ, R5, R38 ;  /* 0x00000005ff032219 */ /* 0x000fe40000011626 */
[----:B------:R-:W-:Y:S02]  /*3ed0*/  SEL R9, R8, R35, !P0 ;  /* 0x0000002308097207 */ /* 0x000fe40004000000 */
[----:B------:R-:W-:Y:S01]  /*3ee0*/  @P2 SHF.R.U32.HI R11, RZ, R5, R34 ;  /* 0x00000005ff0b2219 */ /* 0x000fe20000011622 */
[C---:B------:R-:W-:Y:S01]  /*3ef0*/  IMAD R10, R22.reuse, R3, RZ ;  /* 0x00000003160a7224 */ /* 0x040fe200078e02ff */
[----:B------:R-:W-:Y:S01]  /*3f00*/  SEL R3, R13, R36, !P5 ;  /* 0x000000240d037207 */ /* 0x000fe20006800000 */
[C---:B------:R-:W-:Y:S03]  /*3f10*/  IMAD.HI.U32 R14, R9.reuse, R4, RZ ;  /* 0x00000004090e7227 */ /* 0x040fe600078e00ff */
[----:B------:R-:W-:Y:S01]  /*3f20*/  ISETP.GE.AND P0, PT, R9, R10, PT ;  /* 0x0000000a0900720c */ /* 0x000fe20003f06270 */
[C---:B------:R-:W-:Y:S01]  /*3f30*/  IMAD R12, R22.reuse, R11, RZ ;  /* 0x0000000b160c7224 */ /* 0x040fe200078e02ff */
[-C--:B------:R-:W-:Y:S04]  /*3f40*/  SHF.R.U32.HI R14, RZ, R5.reuse, R14 ;  /* 0x00000005ff0e7219 */ /* 0x080fe8000001160e */
[----:B------:R-:W-:Y:S02]  /*3f50*/  ISETP.GE.OR P0, PT, R3, R12, P0 ;  /* 0x0000000c0300720c */ /* 0x000fe40000706670 */
[----:B------:R-:W-:Y:S05]  /*3f60*/  SEL R15, R9, R14, !P2 ;  /* 0x0000000e090f7207 */ /* 0x000fea0005000000 */
[----:B------:R-:W-:Y:S04]  /*3f70*/  IMAD.MOV R14, RZ, RZ, -R15 ;  /* 0x000000ffff0e7224 */ /* 0x000fe800078e0a0f */
[----:B------:R-:W-:Y:S02]  /*3f80*/  IMAD R14, R22, R14, R9 ;  /* 0x0000000e160e7224 */ /* 0x000fe400078e0209 */
[C---:B------:R-:W-:Y:S05]  /*3f90*/  @!P0 IMAD.HI.U32 R10, R3.reuse, R4, RZ ;  /* 0x00000004030a8227 */ /* 0x040fea00078e00ff */
[----:B------:R-:W-:Y:S04]  /*3fa0*/  @!P0 SHF.R.U32.HI R10, RZ, R5, R10 ;  /* 0x00000005ff0a8219 */ /* 0x000fe8000001160a */
[----:B------:R-:W-:Y:S01]  /*3fb0*/  @!P0 SEL R0, R3, R10, !P2 ;  /* 0x0000000a03008207 */ /* 0x000fe20005000000 */
[----:B------:R-:W-:Y:S03]  /*3fc0*/  IMAD.MOV R10, RZ, RZ, -R3 ;  /* 0x000000ffff0a7224 */ /* 0x000fe600078e0a03 */
[----:B------:R-:W-:Y:S01]  /*3fd0*/  @!P0 IADD3 R15, PT, PT, R15, -R0, RZ ;  /* 0x800000000f0f8210 */ /* 0x000fe20007ffe0ff */
[----:B------:R-:W-:Y:S01]  /*3fe0*/  @!P0 IMAD R0, R11, R14, R0 ;  /* 0x0000000e0b008224 */ /* 0x000fe200078e0200 */
[----:B------:R-:W-:Y:S01]  /*3ff0*/  IADD3 R11, PT, PT, -R9, RZ, RZ ;  /* 0x000000ff090b7210 */ /* 0x000fe20007ffe1ff */
[----:B------:R-:W-:Y:S02]  /*4000*/  IMAD R13, R2, R10, R13 ;  /* 0x0000000a020d7224 */ /* 0x000fe400078e020d */
[----:B------:R-:W-:Y:S02]  /*4010*/  @!P0 IMAD R9, R15, R22, R3 ;  /* 0x000000160f098224 */ /* 0x000fe400078e0203 */
[----:B------:R-:W-:Y:S02]  /*4020*/  @!P0 IMAD.MOV.U32 R3, RZ, RZ, R0 ;  /* 0x000000ffff038224 */ /* 0x000fe400078e0000 */
[----:B------:R-:W-:Y:S02]  /*4030*/  IMAD R8, R6, R11, R8 ;  /* 0x0000000b06087224 */ /* 0x000fe400078e0208 */
[----:B------:R-:W-:Y:S02]  /*4040*/  IMAD R13, R3, R2, R13 ;  /* 0x00000002030d7224 */ /* 0x000fe400078e020d */
[----:B------:R-:W-:Y:S02]  /*4050*/  IMAD R8, R9, R6, R8 ;  /* 0x0000000609087224 */ /* 0x000fe400078e0208 */
.L_x_71:
[----:B------:R-:W-:Y:S05]  /*4060*/  BRA.U UP1, `(.L_x_72) ;  /* 0x0000000101107547 */ /* 0x000fea000b800000 */
[----:B------:R-:W-:Y:S04]  /*4070*/  MOV R0, UR6 ;  /* 0x0000000600007c02 */ /* 0x000fe80008000f00 */
[----:B------:R-:W-:Y:S04]  /*4080*/  SHF.L.U32 R3, R0, 0x1f, RZ ;  /* 0x0000001f00037819 */ /* 0x000fe800000006ff */
[----:B------:R-:W2:Y:S02]  /*4090*/  SYNCS.PHASECHK.TRANS64.TRYWAIT P0, [UR7+0x78], R3 ;  /* 0x00007803ff0075a7 */ /* 0x000ea40008001107 */
[----:B--2---:R-:W-:Y:S05]  /*40a0*/  @!P0 BRA `(.L_x_73) ;  /* 0x0000004c00288947 */ /* 0x004fea0003800000 */
.L_x_72:
[----:B------:R-:W-:Y:S05]  /*40b0*/  BRA.U !UP6, `(.L_x_74) ;  /* 0x000000010e347547 */ /* 0x000fea000b800000 */
[----:B------:R-:W-:Y:S01]  /*40c0*/  UPLOP3.LUT UP0, UPT, UPT, UPT, UP5, 0x80, 0x8 ;  /* 0x000000000008789c */ /* 0x000fe20003f0f050 */
[----:B------:R-:W-:Y:S05]  /*40d0*/  HFMA2 R196, -RZ, RZ, 0, 5.9604644775390625e-08 ;  /* 0x00000001ffc47431 */ /* 0x000fea00000001ff */
[----:B------:R-:W-:Y:S05]  /*40e0*/  PLOP3.LUT P0, PT, PT, PT, UP0, 0x80, 0x8 ;  /* 0x000000000008781c */ /* 0x000fea0003f0f008 */
[----:B------:R-:W3:Y:S01]  /*40f0*/  @UP0 LDCU.64 UR10, c[0x0][0x888] ;  /* 0x00011100ff0a07ac */ /* 0x000ee20008000a00 */
[----:B------:R-:W-:Y:S04]  /*4100*/  @UP0 UIMAD UR8, UR36, UR4, URZ ;  /* 0x00000004240802a4 */ /* 0x000fe8000f8e02ff */
[----:B---3--:R-:W-:Y:S06]  /*4110*/  @UP0 UIMAD.WIDE UR10, UR8, 0x4, UR10 ;  /* 0x00000004080a08a5 */ /* 0x008fec000f8e020a */
[----:B------:R-:W-:Y:S02]  /*4120*/  IMAD.U32 R10, RZ, RZ, UR10 ;  /* 0x0000000aff0a7e24 */ /* 0x000fe4000f8e00ff */
[----:B------:R-:W-:Y:S05]  /*4130*/  IMAD.U32 R11, RZ, RZ, UR11 ;  /* 0x0000000bff0b7e24 */ /* 0x000fea000f8e00ff */
[----:B--2---:R-:W2:Y:S02]  /*4140*/  @P0 LDG.E R0, desc[UR46][R10.64] ;  /* 0x0000002e0a000981 */ /* 0x004ea4000c1e1900 */
[----:B--2---:R-:W-:Y:S01]  /*4150*/  @P0 R2UR UR39, R0 ;  /* 0x00000000002702ca */ /* 0x004fe200000e0000 */
[----:B------:R-:W-:Y:S05]  /*4160*/  IMAD.MOV.U32 R0, RZ, RZ, 0x1 ;  /* 0x00000001ff007424 */ /* 0x000fea00078e00ff */
[----:B------:R-:W-:Y:S08]  /*4170*/  @!P0 PRMT R196, R0, 0x7610, R196 ;  /* 0x0000761000c48816 */ /* 0x000ff000000000c4 */
[----:B------:R-:W3:Y:S02]  /*4180*/  @!UP0 LDCU UR39, c[0x0][0x880] ;  /* 0x00011000ff2787ac */ /* 0x000ee40008000800 */
.L_x_74:
[----:B---3--:R-:W-:Y:S01]  /*4190*/  @!P4 FSETP.EQ.AND P5, PT, RZ, UR39, PT ;  /* 0x00000027ff00cc0b */ /* 0x008fe2000bfa2000 */
[----:B------:R-:W-:Y:S01]  /*41a0*/  @!UPT UIADD3 URZ, UPT, UPT, URZ, URZ, URZ ;  /* 0x000000fffffff290 */ /* 0x000fe2000fffe0ff */
[----:B------:R-:W-:Y:S11]  /*41b0*/  @!P4 BRA `(.L_x_75) ;  /* 0x000000000014c947 */ /* 0x000ff60003800000 */
[----:B------:R-:W-:Y:S02]  /*41c0*/  LOP3.LUT P0, RZ, R196, 0xff, RZ, 0xc0, !PT ;  /* 0x000000ffc4ff7812 */ /* 0x000fe4000780c0ff */
[----:B------:R-:W-:Y:S04]  /*41d0*/  PLOP3.LUT P5, PT, PT, PT, UP0, 0x80, 0x8 ;  /* 0x000000000008781c */ /* 0x000fe80003faf008 */
[----:B------:R-:W-:Y:S07]  /*41e0*/  PLOP3.LUT P5, PT, P5, PT, PT, 0x8, 0x80 ;  /* 0x000000000080781c */ /* 0x000fee0002fae170 */
[----:B------:R-:W-:Y:S11]  /*41f0*/  @P0 FSETP.EQ.AND P5, PT, RZ, UR39, PT ;  /* 0x00000027ff000c0b */ /* 0x000ff6000bfa2000 */
[----:B------:R-:W-:Y:S02]  /*4200*/  @!UPT UIADD3 URZ, UPT, UPT, URZ, URZ, URZ ;  /* 0x000000fffffff290 */ /* 0x000fe4000fffe0ff */
.L_x_75:
[----:B------:R-:W3:Y:S01]  /*4210*/  SYNCS.PHASECHK.TRANS64.TRYWAIT P4, [UR7+0x68], R23 ;  /* 0x00006817ff0075a7 */ /* 0x000ee20008081107 */
[----:B------:R-:W-:Y:S01]  /*4220*/  @P3 SHF.R.U32.HI R28, RZ, 0x10, R25 ;  /* 0x00000010ff1c3819 */ /* 0x000fe20000011619 */
[----:B------:R-:W-:Y:S01]  /*4230*/  VIADD R30, R30, 0x1 ;  /* 0x000000011e1e7836 */ /* 0x000fe20000000000 */
[----:B------:R-:W1:Y:S08]  /*4240*/  LDC.64 R14, c[0x0][0xb10] ;  /* 0x0002c400ff0e7b82 */ /* 0x000e700000000a00 */
[----:B------:R-:W4:Y:S08]  /*4250*/  LDC.64 R10, c[0x0][0xb18] ;  /* 0x0002c600ff0a7b82 */ /* 0x000f300000000a00 */
[----:B--2---:R-:W2:Y:S08]  /*4260*/  @!P1 LDC R0, c[0x0][0xb20] ;  /* 0x0002c800ff009b82 */ /* 0x004eb00000000800 */
[----:B------:R-:W2:Y:S01]  /*4270*/  @!P1 LDC R3, c[0x0][0xb0c] ;  /* 0x0002c300ff039b82 */ /* 0x000ea20000000800 */
[----:B-1----:R-:W-:Y:S05]  /*4280*/  @!P1 IMAD.HI.U32 R14, R13, R14, RZ ;  /* 0x0000000e0d0e9227 */ /* 0x002fea00078e00ff */
[----:B------:R-:W-:Y:S01]  /*4290*/  @!P1 SHF.R.U32.HI R14, RZ, R15, R14 ;  /* 0x0000000fff0e9219 */ /* 0x000fe2000001160e */
[----:B----4-:R-:W-:Y:S01]  /*42a0*/  @!P1 IMAD.HI.U32 R11, R8, R11, RZ ;  /* 0x0000000b080b9227 */ /* 0x010fe200078e00ff */
[----:B------:R-:W-:Y:S04]  /*42b0*/  @!P1 ISETP.NE.AND P0, PT, R10, 0x1, PT ;  /* 0x000000010a00980c */ /* 0x000fe80003f05270 */
[----:B--2---:R-:W-:Y:S02]  /*42c0*/  @!P1 SHF.R.U32.HI R9, RZ, R0, R11 ;  /* 0x00000000ff099219 */ /* 0x004fe4000001160b */
[----:B------:R-:W-:Y:S02]  /*42d0*/  @!P1 ISETP.NE.AND P2, PT, R3, 0x1, PT ;  /* 0x000000010300980c */ /* 0x000fe40003f45270 */
[----:B------:R-:W-:Y:S02]  /*42e0*/  @!P1 SEL R9, R8, R9, !P0 ;  /* 0x0000000908099207 */ /* 0x000fe40004000000 */
[----:B------:R-:W-:Y:S02]  /*42f0*/  ELECT P0, URZ, PT ;  /* 0x0000000000ff782f */ /* 0x000fe40003800000 */
[----:B------:R-:W-:Y:S05]  /*4300*/  @!P1 SEL R14, R13, R14, !P2 ;  /* 0x0000000e0d0e9207 */ /* 0x000fea0005000000 */
[----:B------:R-:W-:Y:S02]  /*4310*/  @!P1 IMAD.IADD R0, R9, 0x1, -R14 ;  /* 0x0000000109009824 */ /* 0x000fe400078e0a0e */
[----:B------:R-:W-:Y:S02]  /*4320*/  @!P1 IMAD.IADD R9, R14, 0x1, -R9 ;  /* 0x000000010e099824 */ /* 0x000fe400078e0a09 */
[----:B------:R-:W-:Y:S02]  /*4330*/  @!P1 IMAD R13, R0, R3, R13 ;  /* 0x00000003000d9224 */ /* 0x000fe400078e020d */
[----:B------:R-:W-:Y:S01]  /*4340*/  @!P1 IMAD R8, R9, R10, R8 ;  /* 0x0000000a09089224 */ /* 0x000fe200078e0208 */
[----:B---3--:R-:W-:Y:S06]  /*4350*/  @!P4 BRA `(.L_x_76) ;  /* 0x000000480094c947 */ /* 0x008fec0003800000 */
.L_x_136:
[----:B------:R-:W-:Y:S01]  /*4360*/  PLOP3.LUT P5, PT, P5, P0, PT, 0xf2, 0x2f ;  /* 0x00000000002f781c */ /* 0x000fe20002fa1e72 */
[----:B------:R-:W-:Y:S01]  /*4370*/  UMOV UR14, 0x0 ;  /* 0x00000000000e7882 */ /* 0x000fe20000000000 */
[----:B------:R-:W-:Y:S01]  /*4380*/  UMOV UR15, 0x10000000 ;  /* 0x10000000000f7882 */ /* 0x000fe20000000000 */
[----:B------:R-:W-:Y:S01]  /*4390*/  UMOV UR68, UR36 ;  /* 0x0000002400447c82 */ /* 0x000fe20008000000 */
[----:B------:R-:W-:Y:S01]  /*43a0*/  UMOV UR28, UR36 ;  /* 0x00000024001c7c82 */ /* 0x000fe20008000000 */
[----:B------:R-:W-:Y:S01]  /*43b0*/  UMOV UR20, UR36 ;  /* 0x0000002400147c82 */ /* 0x000fe20008000000 */
[----:B------:R-:W-:Y:S01]  /*43c0*/  UMOV UR60, UR36 ;  /* 0x00000024003c7c82 */ /* 0x000fe20008000000 */
[----:B------:R-:W-:Y:S01]  /*43d0*/  UMOV UR52, UR36 ;  /* 0x0000002400347c82 */ /* 0x000fe20008000000 */
[----:B------:R-:W-:Y:S01]  /*43e0*/  UMOV UR12, UR36 ;  /* 0x00000024000c7c82 */ /* 0x000fe20008000000 */
[----:B------:R-:W-:Y:S01]  /*43f0*/  UMOV UR44, UR36 ;  /* 0x00000024002c7c82 */ /* 0x000fe20008000000 */
[----:B------:R-:W-:Y:S03]  /*4400*/  LOP3.LUT R31, R31, 0x1, RZ, 0x3c, !PT ;  /* 0x000000011f1f7812 */ /* 0x000fe600078e3cff */
[----:B------:R-:W-:Y:S01]  /*4410*/  @!P5 IADD3 R3, P0, PT, R32, 0x580, RZ ;  /* 0x000005802003d810 */ /* 0x000fe20007f1e0ff */
[----:B------:R-:W-:Y:S01]  /*4420*/  @!P5 IMAD R195, R195, 0xb0, RZ ;  /* 0x000000b0c3c3d824 */ /* 0x000fe200078e02ff */
[----:B------:R-:W-:Y:S01]  /*4430*/  VOTEU.ALL UP4, P5 ;  /* 0x0000000000ff7886 */ /* 0x000fe20002880000 */
[----:B------:R-:W-:Y:S01]  /*4440*/  @!P5 IMAD.SHL.U32 R197, R197, 0x40, RZ ;  /* 0x00000040c5c5d824 */ /* 0x000fe200078e00ff */
[----:B------:R-:W-:Y:S01]  /*4450*/  @!P5 R2UR UR9, R3 ;  /* 0x000000000309d2ca */ /* 0x000fe200000e0000 */
[----:B-1----:R-:W-:Y:S01]  /*4460*/  @!P5 IMAD.X R0, RZ, RZ, R33, P0 ;  /* 0x000000ffff00d224 */ /* 0x002fe200000e0621 */
[----:B------:R-:W-:Y:S01]  /*4470*/  @!P5 R2UR UR66, R195 ;  /* 0x00000000c342d2ca */ /* 0x000fe200000e0000 */
[----:B------:R-:W-:Y:S01]  /*4480*/  @!UP4 UIADD3 UR65, UPT, UPT, UR7, 0x60, URZ ;  /* 0x000000600741c890 */ /* 0x000fe2000fffe0ff */
[----:B------:R-:W-:Y:S01]  /*4490*/  @!P5 R2UR UR67, R197 ;  /* 0x00000000c543d2ca */ /* 0x000fe200000e0000 */
[----:B------:R-:W-:Y:S01]  /*44a0*/  @!UP4 UIADD3 UR64, UPT, UPT, UR7, 0x180, URZ ;  /* 0x000001800740c890 */ /* 0x000fe2000fffe0ff */
[----:B------:R-:W-:Y:S01]  /*44b0*/  @!P5 R2UR UR8, R0 ;  /* 0x000000000008d2ca */ /* 0x000fe200000e0000 */
[----:B------:R-:W-:Y:S01]  /*44c0*/  VOTEU.ALL UP2, P5 ;  /* 0x0000000000ff7886 */ /* 0x000fe20002840000 */
[----:B------:R-:W-:Y:S01]  /*44d0*/  @!UP4 UIADD3 UR24, UPT, UPT, UR7, 0x580, URZ ;  /* 0x000005800718c890 */ /* 0x000fe2000fffe0ff */
[----:B------:R-:W-:Y:S01]  /*44e0*/  ISETP.NE.AND P0, PT, R30, 0x2, PT ;  /* 0x000000021e00780c */ /* 0x000fe20003f05270 */
[----:B------:R-:W-:Y:S01]  /*44f0*/  VOTEU.ALL UP1, P5 ;  /* 0x0000000000ff7886 */ /* 0x000fe20002820000 */
[----:B------:R-:W-:Y:S01]  /*4500*/  UMOV UR25, UR65 ;  /* 0x0000004100197c82 */ /* 0x000fe20008000000 */
[----:B------:R-:W-:Y:S01]  /*4510*/  @!UP4 UIADD3 UR16, UPT, UPT, UR7, 0x980, URZ ;  /* 0x000009800710c890 */ /* 0x000fe2000fffe0ff */
[----:B------:R-:W-:Y:S01]  /*4520*/  IMAD.U32 R10, RZ, RZ, UR9 ;  /* 0x00000009ff0a7e24 */ /* 0x000fe2000f8e00ff */
[----:B------:R-:W-:Y:S01]  /*4530*/  VOTEU.ALL UP3, P5 ;  /* 0x0000000000ff7886 */ /* 0x000fe20002860000 */
[----:B------:R-:W-:Y:S01]  /*4540*/  @!UP4 UIADD3 UR26, UPT, UPT, UR66, 0x10, URZ ;  /* 0x00000010421ac890 */ /* 0x000fe2000fffe0ff */
[----:B------:R-:W-:Y:S01]  /*4550*/  SEL R0, RZ, 0x1, P0 ;  /* 0x00000001ff007807 */ /* 0x000fe20000000000 */
[----:B------:R-:W-:Y:S01]  /*4560*/  UMOV UR27, UR67 ;  /* 0x00000043001b7c82 */ /* 0x000fe20008000000 */
[----:B------:R-:W-:Y:S01]  /*4570*/  @!P5 R2UR UR22, R10 ;  /* 0x000000000a16d2ca */ /* 0x000fe200000e0000 */
[----:B------:R-:W-:Y:S01]  /*4580*/  IMAD.U32 R11, RZ, RZ, UR8 ;  /* 0x00000008ff0b7e24 */ /* 0x000fe2000f8e00ff */
[----:B------:R-:W-:Y:S01]  /*4590*/  @!UP4 UIADD3 UR18, UPT, UPT, UR66, 0x20, URZ ;  /* 0x000000204212c890 */ /* 0x000fe2000fffe0ff */
[----:B------:R-:W-:Y:S01]  /*45a0*/  LOP3.LUT R29, R29, R0, RZ, 0x3c, !PT ;  /* 0x000000001d1d7212 */ /* 0x000fe200078e3cff */
[----:B------:R-:W-:Y:S01]  /*45b0*/  UMOV UR19, UR67 ;  /* 0x0000004300137c82 */ /* 0x000fe20008000000 */
[----:B------:R-:W-:Y:S01]  /*45c0*/  UMOV UR17, UR65 ;  /* 0x0000004100117c82 */ /* 0x000fe20008000000 */
[----:B------:R-:W-:Y:S01]  /*45d0*/  @!P5 R2UR UR23, R11 ;  /* 0x000000000b17d2ca */ /* 0x000fe200000e0000 */
[----:B------:R-:W-:Y:S01]  /*45e0*/  @!UP4 UIADD3 UR56, UPT, UPT, UR7, 0xd80, URZ ;  /* 0x00000d800738c890 */ /* 0x000fe2000fffe0ff */
[----:B------:R-:W-:Y:S01]  /*45f0*/  SEL R30, R30, RZ, P0 ;  /* 0x000000ff1e1e7207 */ /* 0x000fe20000000000 */
[----:B------:R-:W-:Y:S01]  /*4600*/  @!UP4 UIADD3 UR58, UPT, UPT, UR66, 0x30, URZ ;  /* 0x00000030423ac890 */ /* 0x000fe2000fffe0ff */
[----:B------:R-:W-:Y:S01]  /*4610*/  IMAD.IADD R195, R8, 0x1, R187 ;  /* 0x0000000108c37824 */ /* 0x000fe200078e02bb */
[----:B------:R-:W-:Y:S01]  /*4620*/  UMOV UR59, UR67 ;  /* 0x00000043003b7c82 */ /* 0x000fe20008000000 */
[----:B------:R-:W-:Y:S01]  /*4630*/  UMOV UR57, UR65 ;  /* 0x0000004100397c82 */ /* 0x000fe20008000000 */
[----:B------:R-:W-:Y:S01]  /*4640*/  @!UP4 UIADD3 UR48, UPT, UPT, UR7, 0x1180, URZ ;  /* 0x000011800730c890 */ /* 0x000fe2000fffe0ff */
[----:B------:R-:W-:Y:S01]  /*4650*/  IMAD.IADD R197, R13, 0x1, R194 ;  /* 0x000000010dc57824 */ /* 0x000fe200078e02c2 */
[----:B------:R-:W-:Y:S01]  /*4660*/  @!UP4 UIADD3 UR50, UPT, UPT, UR66, 0x40, URZ ;  /* 0x000000404232c890 */ /* 0x000fe2000fffe0ff */
[----:B------:R-:W-:Y:S01]  /*4670*/  UMOV UR51, UR67 ;  /* 0x0000004300337c82 */ /* 0x000fe20008000000 */
[----:B------:R-:W-:Y:S02]  /*4680*/  UMOV UR49, UR65 ;  /* 0x0000004100317c82 */ /* 0x000fe40008000000 */
[----:B------:R-:W-:Y:S01]  /*4690*/  @!UP2 UTMALDG.3D [UR64], [UR22], desc[UR14] ;  /* 0x00000e401600a5b4 */ /* 0x000fe20008011000 */
[----:B------:R-:W-:Y:S01]  /*46a0*/  VOTEU.ALL UP2, P5 ;  /* 0x0000000000ff7886 */ /* 0x000fe20002840000 */
[----:B------:R-:W-:Y:S02]  /*46b0*/  @!UP4 UIADD3 UR8, UPT, UPT, UR7, 0x1580, URZ ;  /* 0x000015800708c890 */ /* 0x000fe4000fffe0ff */
[----:B------:R-:W-:Y:S01]  /*46c0*/  @!UP4 UIADD3 UR10, UPT, UPT, UR66, 0x50, URZ ;  /* 0x00000050420ac890 */ /* 0x000fe2000fffe0ff */
[----:B------:R-:W-:Y:S01]  /*46d0*/  UMOV UR11, UR67 ;  /* 0x00000043000b7c82 */ /* 0x000fe20008000000 */
[----:B------:R-:W-:Y:S01]  /*46e0*/  UMOV UR9, UR65 ;  /* 0x0000004100097c82 */ /* 0x000fe20008000000 */
[----:B------:R1:W-:Y:S01]  /*46f0*/  @!UP1 UTMALDG.3D [UR24], [UR22], desc[UR14] ;  /* 0x00000e18160095b4 */ /* 0x0003e20008011000 */
        /* <DEDUP_REMOVED lines=11> */
[----:B------:R-:W-:Y:S01]  /*47b0*/  @!UP2 UTMALDG.3D [UR56], [UR22], desc[UR14] ;  /* 0x00000e381600a5b4 */ /* 0x000fe20008011000 */
[----:B------:R-:W-:Y:S01]  /*47c0*/  VOTEU.ALL UP2, P5 ;  /* 0x0000000000ff7886 */ /* 0x000fe20002840000 */
[----:B------:R-:W-:Y:S01]  /*47d0*/  @!UP1 UTMALDG.3D [UR48], [UR22], desc[UR14] ;  /* 0x00000e30160095b4 */ /* 0x000fe20008011000 */
[----:B------:R-:W-:Y:S05]  /*47e0*/  VOTEU.ALL UP1, P5 ;  /* 0x0000000000ff7886 */ /* 0x000fea0002820000 */
[----:B------:R3:W-:Y:S01]  /*47f0*/  @!UP1 UTMALDG.3D [UR8], [UR22], desc[UR14] ;  /* 0x00000e08160095b4 */ /* 0x0007e20008011000 */
[----:B------:R-:W-:Y:S01]  /*4800*/  VOTEU.ALL UP1, P5 ;  /* 0x0000000000ff7886 */ /* 0x000fe20002820000 */
[----:B-1----:R-:W-:Y:S01]  /*4810*/  @!UP4 UIADD3 UR24, UPT, UPT, UR7, 0x2180, URZ ;  /* 0x000021800718c890 */ /* 0x002fe2000fffe0ff */
[----:B------:R-:W-:Y:S01]  /*4820*/  @!UP3 UTMALDG.3D [UR40], [UR22], desc[UR14] ;  /* 0x00000e281600b5b4 */ /* 0x000fe20008011000 */
[----:B------:R-:W-:Y:S02]  /*4830*/  @!UP4 UIADD3 UR26, UPT, UPT, UR66, 0x80, URZ ;  /* 0x00000080421ac890 */ /* 0x000fe4000fffe0ff */
[----:B--2---:R-:W-:Y:S01]  /*4840*/  @!UP4 UIADD3 UR16, UPT, UPT, UR7, 0x2580, URZ ;  /* 0x000025800710c890 */ /* 0x004fe2000fffe0ff */
[----:B------:R1:W-:Y:S01]  /*4850*/  @!UP2 UTMALDG.3D [UR32], [UR22], desc[UR14] ;  /* 0x00000e201600a5b4 */ /* 0x0003e20008011000 */
[----:B------:R-:W-:Y:S01]  /*4860*/  @!UP4 UIADD3 UR18, UPT, UPT, UR66, 0x90, URZ ;  /* 0x000000904212c890 */ /* 0x000fe2000fffe0ff */
[----:B------:R-:W-:Y:S04]  /*4870*/  VOTEU.ALL UP2, P5 ;  /* 0x0000000000ff7886 */ /* 0x000fe80002840000 */
[----:B------:R2:W-:Y:S01]  /*4880*/  @!UP1 UTMALDG.3D [UR24], [UR22], desc[UR14] ;  /* 0x00000e18160095b4 */ /* 0x0005e20008011000 */
[----:B------:R-:W-:Y:S03]  /*4890*/  VOTEU.ALL UP1, P5 ;  /* 0x0000000000ff7886 */ /* 0x000fe60002820000 */
[----:B------:R2:W-:Y:S01]  /*48a0*/  @!UP2 UTMALDG.3D [UR16], [UR22], desc[UR14] ;  /* 0x00000e101600a5b4 */ /* 0x0005e20008011000 */
[----:B---3--:R-:W-:Y:S02]  /*48b0*/  @!UP4 UIADD3 UR8, UPT, UPT, UR7, 0x2980, URZ ;  /* 0x000029800708c890 */ /* 0x008fe4000fffe0ff */
[----:B------:R-:W-:Y:S09]  /*48c0*/  @!UP4 UIADD3 UR10, UPT, UPT, UR66, 0xa0, URZ ;  /* 0x000000a0420ac890 */ /* 0x000ff2000fffe0ff */
[----:B------:R2:W-:Y:S01]  /*48d0*/  @!UP1 UTMALDG.3D [UR8], [UR22], desc[UR14] ;  /* 0x00000e08160095b4 */ /* 0x0005e20008011000 */
[----:B------:R2:W-:Y:S01]  /*48e0*/  @!P5 SYNCS.ARRIVE.TRANS64.RED.A0TR RZ, [UR7+0x60], R21 ;  /* 0x00006015ffffd9a7 */ /* 0x0005e20008300407 */
[----:B------:R-:W-:Y:S01]  /*48f0*/  UPLOP3.LUT UP1, UPT, UPT, UPT, UPT, 0x80, 0x8 ;  /* 0x000000000008789c */ /* 0x000fe20003f2f070 */
[----:B-1----:R-:W-:Y:S01]  /*4900*/  @P3 R2UR UR36, R28 ;  /* 0x000000001c2432ca */ /* 0x002fe200000e0000 */
[----:B------:R-:W-:Y:S01]  /*4910*/  SYNCS.ARRIVE.TRANS64.RED.A1T0 RZ, [UR37], RZ ;  /* 0x000000ffffff79a7 */ /* 0x000fe20008100425 */
[----:B------:R-:W-:Y:S02]  /*4920*/  @!UPT UIADD3 URZ, UPT, UPT, URZ, URZ, URZ ;  /* 0x000000fffffff290 */ /* 0x000fe4000fffe0ff */
[----:B------:R-:W-:Y:S11]  /*4930*/  @P3 BRA `(.L_x_77) ;  /* 0xfffffff000c43947 */ /* 0x000ff6000383ffff */
[----:B------:R-:W-:Y:S07]  /*4940*/  MOV R0, UR7 ;  /* 0x0000000700007c02 */ /* 0x000fee0008000f00 */
.L_x_78:
[----:B-1----:R-:W-:-:S04]  /*4950*/  SHF.L.U32 R3, R31, 0x1f, RZ ;  /* 0x0000001f1f037819 */ /* 0x002fc800000006ff */
[----:B------:R1:W3:Y:S03]  /*4960*/  SYNCS.PHASECHK.TRANS64.TRYWAIT P0, [R0+URZ+0x68], R3 ;  /* 0x00006803000075a7 */ /* 0x0002e600080011ff */
[----:B---3--:R-:W-:Y:S05]  /*4970*/  @!P0 NANOSLEEP.SYNCS 0x989680 ;  /* 0x009896800000895d */ /* 0x008fea0003900000 */
[----:B------:R-:W3:Y:S02]  /*4980*/  @!P0 SYNCS.PHASECHK.TRANS64 P0, [R0+URZ+0x68], R3 ;  /* 0x00006803000085a7 */ /* 0x000ee400080010ff */
[----:B--23--:R-:W-:Y:S05]  /*4990*/  @P0 EXIT ;  /* 0x000000000000094d */ /* 0x00cfea0003800000 */
[----:B------:R-:W-:Y:S05]  /*49a0*/  BRA `(.L_x_78) ;  /* 0xfffffffc00e87947 */ /* 0x000fea000383ffff */
.L_x_69:
[----:B------:R-:W-:-:S06]  /*49b0*/  UISETP.GE.AND UP1, UPT, UR8, 0x4, UPT ;  /* 0x000000040800788c */ /* 0x000fcc000bf26270 */
[----:B------:R-:W-:-:S13]  /*49c0*/  PLOP3.LUT P0, PT, PT, PT, UP1, 0x80, 0x8 ;  /* 0x000000000008781c */ /* 0x000fda0003f0f018 */
[----:B------:R-:W-:Y:S05]  /*49d0*/  @!P0 EXIT ;  /* 0x000000000000894d */ /* 0x000fea0003800000 */
[----:B------:R-:W-:Y:S01]  /*49e0*/  BAR.SYNC.DEFER_BLOCKING 0x6, 0xa0 ;  /* 0x0182800000007b1d */ /* 0x000fe20000010000 */
[--C-:B------:R-:W-:Y:S01]  /*49f0*/  SHF.R.U32.HI R4, RZ, 0x4, R207.reuse ;  /* 0x00000004ff047819 */ /* 0x100fe200000116cf */
[C---:B------:R-:W-:Y:S01]  /*4a00*/  IMAD.SHL.U32 R0, R207.reuse, 0x10, RZ ;  /* 0x00000010cf007824 */ /* 0x040fe200078e00ff */
[----:B------:R-:W-:Y:S01]  /*4a10*/  CS2R R204, SRZ ;  /* 0x0000000000cc7805 */ /* 0x000fe2000001ff00 */
[----:B------:R-:W-:Y:S01]  /*4a20*/  IMAD.U32 R2, R207, 0x10000, RZ ;  /* 0x00010000cf027824 */ /* 0x000fe200078e00ff */
[----:B------:R-:W-:Y:S01]  /*4a30*/  LOP3.LUT R4, R4, 0x1, RZ, 0xc0, !PT ;  /* 0x0000000104047812 */ /* 0x000fe200078ec0ff */
[----:B------:R-:W-:Y:S02]  /*4a40*/  UMOV UR44, 0x400 ;  /* 0x00000400002c7882 */ /* 0x000fe40000000000 */
[----:B------:R-:W1:Y:S01]  /*4a50*/  LDC R199, c[0x0][0x370] ;  /* 0x0000dc00ffc77b82 */ /* 0x000e620000000800 */
[----:B------:R-:W-:Y:S01]  /*4a60*/  ULEA UR44, UR37, UR44, 0x18 ;  /* 0x0000002c252c7291 */ /* 0x000fe2000f8ec0ff */
[----:B------:R-:W-:Y:S01]  /*4a70*/  LOP3.LUT R0, R0, 0xf0, RZ, 0xc0, !PT ;  /* 0x000000f000007812 */ /* 0x000fe200078ec0ff */
[----:B------:R-:W-:Y:S01]  /*4a80*/  IMAD.MOV.U32 R206, RZ, RZ, RZ ;  /* 0x000000ffffce7224 */ /* 0x000fe200078e00ff */
[----:B------:R-:W-:Y:S01]  /*4a90*/  LOP3.LUT R201, R4, 0x60, R207, 0xf8, !PT ;  /* 0x0000006004c97812 */ /* 0x000fe200078ef8cf */
[----:B------:R-:W-:Y:S01]  /*4aa0*/  IMAD.MOV.U32 R209, RZ, RZ, RZ ;  /* 0x000000ffffd17224 */ /* 0x000fe200078e00ff */
[----:B------:R-:W-:Y:S01]  /*4ab0*/  LOP3.LUT R2, R2, 0x600000, RZ, 0xc0, !PT ;  /* 0x0060000002027812 */ /* 0x000fe200078ec0ff */
[----:B------:R-:W2:Y:S01]  /*4ac0*/  LDCU.64 UR60, c[0x0][0x348] ;  /* 0x00006900ff3c77ac */ /* 0x000ea20008000a00 */
[----:B------:R-:W4:Y:S01]  /*4ad0*/  LDC R104, c[0x0][0xb0c] ;  /* 0x0002c300ff687b82 */ /* 0x000f220000000800 */
[----:B------:R-:W-:Y:S01]  /*4ae0*/  IMAD R201, R201, 0x8, R0 ;  /* 0x00000008c9c97824 */ /* 0x000fe200078e0200 */
[----:B------:R-:W-:Y:S01]  /*4af0*/  LOP3.LUT R207, R207, 0x60, RZ, 0xc0, !PT ;  /* 0x00000060cfcf7812 */ /* 0x000fe200078ec0ff */
[----:B------:R-:W1:Y:S01]  /*4b00*/  LDCU.64 UR40, c[0x0][0x888] ;  /* 0x00011100ff2877ac */ /* 0x000e620008000a00 */
[----:B------:R-:W1:Y:S04]  /*4b10*/  LDCU.64 UR42, c[0x0][0x890] ;  /* 0x00011200ff2a77ac */ /* 0x000e680008000a00 */
[----:B------:R-:W1:Y:S01]  /*4b20*/  LDC R198, c[0x0][0xb20] ;  /* 0x0002c800ffc67b82 */ /* 0x000e620000000800 */
[----:B------:R-:W3:Y:S01]  /*4b30*/  LDS R3, [UR44+0x130] ;  /* 0x0001302cff037984 */ /* 0x000ee20008000800 */
[----:B------:R-:W-:-:S06]  /*4b40*/  UMOV UR38, URZ ;  /* 0x000000ff00267c82 */ /* 0x000fcc0008000000 */
[----:B------:R-:W1:Y:S08]  /*4b50*/  LDC R23, c[0x0][0xb30] ;  /* 0x0002cc00ff177b82 */ /* 0x000e700000000800 */
[----:B------:R-:W1:Y:S08]  /*4b60*/  LDC.64 R192, c[0x0][0xb10] ;  /* 0x0002c400ffc07b82 */ /* 0x000e700000000a00 */
[----:B------:R-:W1:Y:S08]  /*4b70*/  LDC.64 R18, c[0x0][0xb18] ;  /* 0x0002c600ff127b82 */ /* 0x000e700000000a00 */
[----:B------:R-:W1:Y:S08]  /*4b80*/  LDC.64 R16, c[0x0][0xb28] ;  /* 0x0002ca00ff107b82 */ /* 0x000e700000000a00 */
[----:B------:R-:W1:Y:S01]  /*4b90*/  LDC.64 R190, c[0x0][0x8b0] ;  /* 0x00022c00ffbe7b82 */ /* 0x000e620000000a00 */
[----:B---3--:R-:W-:-:S07]  /*4ba0*/  IMAD.IADD R2, R3, 0x1, R2 ;  /* 0x0000000103027824 */ /* 0x008fce00078e0202 */
[----:B------:R-:W3:Y:S08]  /*4bb0*/  LDC.64 R188, c[0x0][0x8a8] ;  /* 0x00022a00ffbc7b82 */ /* 0x000ef00000000a00 */
[----:B--2-4-:R-:W1:Y:S02]  /*4bc0*/  LDC R200, c[0x0][0x374] ;  /* 0x0000dd00ffc87b82 */ /* 0x014e640000000800 */
.L_x_101:
[----:B------:R-:W-:Y:S02]  /*4bd0*/  LEA R0, R209, UR44, 0x3 ;  /* 0x0000002cd1007c11 */ /* 0x000fe4000f8e18ff */
[----:B------:R-:W-:Y:S02]  /*4be0*/  SHF.L.U32 R3, R205, 0x1f, RZ ;  /* 0x0000001fcd037819 */ /* 0x000fe400000006ff */
[----:B------:R-:W-:Y:S02]  /*4bf0*/  LEA R12, R209, UR44, 0x4 ;  /* 0x0000002cd10c7c11 */ /* 0x000fe4000f8e20ff */
[----:B--2---:R-:W2:Y:S02]  /*4c00*/  SYNCS.PHASECHK.TRANS64.TRYWAIT P0, [R0+URZ+0x80], R3 ;  /* 0x00008003000075a7 */ /* 0x004ea400080011ff */
[----:B--2---:R-:W-:Y:S05]  /*4c10*/  @!P0 BRA `(.L_x_79) ;  /* 0x00000040007c8947 */ /* 0x004fea0003800000 */
.L_x_137:
[----:B------:R-:W-:Y:S01]  /*4c20*/  ISETP.GE.AND P0, PT, R22, 0x1, PT ;  /* 0x000000011600780c */ /* 0x000fe20003f06270 */
[----:B------:R-:W4:Y:S01]  /*4c30*/  LDS.128 R12, [R12+0x110] ;  /* 0x000110000c0c7984 */ /* 0x000f220000000c00 */
[----:B-1----:R-:W-:Y:S01]  /*4c40*/  ISETP.NE.U32.AND P3, PT, R190, RZ, PT ;  /* 0x000000ffbe00720c */ /* 0x002fe20003f65070 */
[----:B--2---:R-:W-:Y:S01]  /*4c50*/  VIADD R0, R0, 0x90 ;  /* 0x0000009000007836 */ /* 0x004fe20000000000 */
[----:B------:R-:W-:Y:S04]  /*4c60*/  UISETP.NE.AND UP0, UPT, UR45, URZ, UPT ;  /* 0x000000ff2d00728c */ /* 0x000fe8000bf05270 */
[----:B------:R-:W-:Y:S01]  /*4c70*/  PRMT R0, RZ, 0x654, R0 ;  /* 0x00000654ff007816 */ /* 0x000fe20000000000 */
[----:B------:R-:W-:Y:S01]  /*4c80*/  @!PT LDS RZ, [RZ] ;  /* 0x00000000fffff984 */ /* 0x000fe20000000800 */
[----:B------:R-:W-:Y:S01]  /*4c90*/  @!PT LDS RZ, [RZ] ;  /* 0x00000000fffff984 */ /* 0x000fe20000000800 */
[----:B------:R-:W-:Y:S01]  /*4ca0*/  @!PT LDS RZ, [RZ] ;  /* 0x00000000fffff984 */ /* 0x000fe20000000800 */
[----:B------:R-:W-:Y:S01]  /*4cb0*/  @!PT LDS RZ, [RZ] ;  /* 0x00000000fffff984 */ /* 0x000fe20000000800 */
[----:B------:R1:W-:Y:S06]  /*4cc0*/  MEMBAR.ALL.CTA ;  /* 0x0000000000007992 */ /* 0x0003ec0000008000 */
[----:B-1----:R-:W1:Y:S01]  /*4cd0*/  FENCE.VIEW.ASYNC.S ;  /* 0x00000000000073c6 */ /* 0x002e620000000000 */
[----:B------:R-:W-:Y:S01]  /*4ce0*/  PLOP3.LUT P2, PT, PT, PT, UP0, 0x80, 0x8 ;  /* 0x000000000008781c */ /* 0x000fe20003f4f008 */
[----:B-1----:R1:W-:Y:S01]  /*4cf0*/  SYNCS.ARRIVE.TRANS64.RED.A1T0 RZ, [R0+URZ], RZ ;  /* 0x000000ff00ff79a7 */ /* 0x0023e200081004ff */
[----:B----4-:R-:W-:Y:S04]  /*4d00*/  LOP3.LUT P6, RZ, R14, 0x1, RZ, 0xc0, !PT ;  /* 0x000000010eff7812 */ /* 0x010fe800078cc0ff */
[----:B------:R-:W-:Y:S09]  /*4d10*/  P2R R208, PR, RZ, 0x40 ;  /* 0x00000040ffd07803 */ /* 0x000ff20000000000 */
[----:B------:R-:W-:Y:S02]  /*4d20*/  @P6 MOV R107, R12 ;  /* 0x0000000c006b6202 */ /* 0x000fe40000000f00 */
[----:B------:R-:W-:Y:S01]  /*4d30*/  @P6 LOP3.LUT R105, R13, 0xffff, RZ, 0xc0, !PT ;  /* 0x0000ffff0d696812 */ /* 0x000fe200078ec0ff */
[----:B-1----:R-:W-:Y:S06]  /*4d40*/  @!P0 BRA `(.L_x_80) ;  /* 0x0000000000a48947 */ /* 0x002fec0003800000 */
[----:B------:R-:W-:Y:S01]  /*4d50*/  IMAD.HI.U32 R11, R200, R19, RZ ;  /* 0x00000013c80b7227 */ /* 0x000fe200078e00ff */
[----:B------:R-:W-:Y:S02]  /*4d60*/  ISETP.NE.AND P0, PT, R18, 0x1, PT ;  /* 0x000000011200780c */ /* 0x000fe40003f05270 */
[----:B------:R-:W-:Y:S01]  /*4d70*/  ISETP.NE.AND P1, PT, R22, 0x1, PT ;  /* 0x000000011600780c */ /* 0x000fe20003f25270 */
[----:B------:R-:W-:Y:S01]  /*4d80*/  IMAD.HI.U32 R10, R199, R192, RZ ;  /* 0x000000c0c70a7227 */ /* 0x000fe200078e00ff */
[----:B------:R-:W-:Y:S02]  /*4d90*/  SHF.R.U32.HI R11, RZ, R198, R11 ;  /* 0x000000c6ff0b7219 */ /* 0x000fe4000001160b */
[----:B------:R-:W-:Y:S01]  /*4da0*/  ISETP.NE.AND P4, PT, R104, 0x1, PT ;  /* 0x000000016800780c */ /* 0x000fe20003f85270 */
[----:B------:R-:W-:Y:S01]  /*4db0*/  IMAD.HI.U32 R24, R107, R192, RZ ;  /* 0x000000c06b187227 */ /* 0x000fe200078e00ff */
[----:B------:R-:W-:Y:S02]  /*4dc0*/  SHF.R.U32.HI R10, RZ, R193, R10 ;  /* 0x000000c1ff0a7219 */ /* 0x000fe4000001160a */
[----:B------:R-:W-:Y:S01]  /*4dd0*/  SEL R3, R200, R11, !P0 ;  /* 0x0000000bc8037207 */ /* 0x000fe20004000000 */
[----:B------:R-:W-:Y:S01]  /*4de0*/  IMAD.HI.U32 R11, R105, R19, RZ ;  /* 0x00000013690b7227 */ /* 0x000fe200078e00ff */
[----:B------:R-:W-:Y:S02]  /*4df0*/  SEL R7, R199, R10, !P4 ;  /* 0x0000000ac7077207 */ /* 0x000fe40006000000 */
[----:B------:R-:W-:Y:S01]  /*4e00*/  SHF.R.U32.HI R24, RZ, R193, R24 ;  /* 0x000000c1ff187219 */ /* 0x000fe20000011618 */
[-C--:B------:R-:W-:Y:S04]  /*4e10*/  IMAD.HI.U32 R10, R3, R16.reuse, RZ ;  /* 0x00000010030a7227 */ /* 0x080fe800078e00ff */
[----:B------:R-:W-:Y:S01]  /*4e20*/  IMAD.HI.U32 R20, R7, R16, RZ ;  /* 0x0000001007147227 */ /* 0x000fe200078e00ff */
[-C--:B------:R-:W-:Y:S02]  /*4e30*/  @P1 SHF.R.U32.HI R3, RZ, R17.reuse, R10 ;  /* 0x00000011ff031219 */ /* 0x080fe4000001160a */
[----:B------:R-:W-:Y:S02]  /*4e40*/  SHF.R.U32.HI R10, RZ, R198, R11 ;  /* 0x000000c6ff0a7219 */ /* 0x000fe4000001160b */
[----:B------:R-:W-:Y:S01]  /*4e50*/  @P1 SHF.R.U32.HI R7, RZ, R17, R20 ;  /* 0x00000011ff071219 */ /* 0x000fe20000011614 */
[C---:B------:R-:W-:Y:S01]  /*4e60*/  IMAD R4, R22.reuse, R3, RZ ;  /* 0x0000000316047224 */ /* 0x040fe200078e02ff */
[----:B------:R-:W-:Y:S02]  /*4e70*/  SEL R5, R105, R10, !P0 ;  /* 0x0000000a69057207 */ /* 0x000fe40004000000 */
[----:B------:R-:W-:Y:S01]  /*4e80*/  SEL R3, R107, R24, !P4 ;  /* 0x000000186b037207 */ /* 0x000fe20006000000 */
[----:B------:R-:W-:Y:S01]  /*4e90*/  IMAD R6, R22, R7, RZ ;  /* 0x0000000716067224 */ /* 0x000fe200078e02ff */
[C---:B------:R-:W-:Y:S01]  /*4ea0*/  ISETP.GE.AND P0, PT, R5.reuse, R4, PT ;  /* 0x000000040500720c */ /* 0x040fe20003f06270 */
[----:B------:R-:W-:Y:S03]  /*4eb0*/  IMAD.HI.U32 R8, R5, R16, RZ ;  /* 0x0000001005087227 */ /* 0x000fe600078e00ff */
[----:B------:R-:W-:Y:S01]  /*4ec0*/  ISETP.GE.OR P0, PT, R3, R6, P0 ;  /* 0x000000060300720c */ /* 0x000fe20000706670 */
[----:B------:R-:W-:Y:S01]  /*4ed0*/  IMAD.MOV R6, RZ, RZ, -R3 ;  /* 0x000000ffff067224 */ /* 0x000fe200078e0a03 */
[-C--:B------:R-:W-:Y:S03]  /*4ee0*/  SHF.R.U32.HI R8, RZ, R17.reuse, R8 ;  /* 0x00000011ff087219 */ /* 0x080fe60000011608 */
[----:B------:R-:W-:Y:S01]  /*4ef0*/  IMAD R107, R104, R6, R107 ;  /* 0x00000006686b7224 */ /* 0x000fe200078e026b */
[----:B------:R-:W-:Y:S05]  /*4f00*/  SEL R9, R5, R8, !P1 ;  /* 0x0000000805097207 */ /* 0x000fea0004800000 */
[----:B------:R-:W-:Y:S02]  /*4f10*/  IMAD.MOV R8, RZ, RZ, -R9 ;  /* 0x000000ffff087224 */ /* 0x000fe400078e0a09 */
[C---:B------:R-:W-:Y:S04]  /*4f20*/  @!P0 IMAD.HI.U32 R4, R3.reuse, R16, RZ ;  /* 0x0000001003048227 */ /* 0x040fe800078e00ff */
[----:B------:R-:W-:Y:S01]  /*4f30*/  IMAD R8, R22, R8, R5 ;  /* 0x0000000816087224 */ /* 0x000fe200078e0205 */
[----:B------:R-:W-:Y:S04]  /*4f40*/  @!P0 SHF.R.U32.HI R4, RZ, R17, R4 ;  /* 0x00000011ff048219 */ /* 0x000fe80000011604 */
[----:B------:R-:W-:Y:S02]  /*4f50*/  @!P0 SEL R0, R3, R4, !P1 ;  /* 0x0000000403008207 */ /* 0x000fe40004800000 */
[----:B------:R-:W-:Y:S02]  /*4f60*/  IADD3 R4, PT, PT, -R5, RZ, RZ ;  /* 0x000000ff05047210 */ /* 0x000fe40007ffe1ff */
[----:B------:R-:W-:Y:S01]  /*4f70*/  @!P0 IADD3 R9, PT, PT, R9, -R0, RZ ;  /* 0x8000000009098210 */ /* 0x000fe20007ffe0ff */
[----:B------:R-:W-:Y:S02]  /*4f80*/  @!P0 IMAD R0, R7, R8, R0 ;  /* 0x0000000807008224 */ /* 0x000fe400078e0200 */
[----:B------:R-:W-:Y:S02]  /*4f90*/  IMAD R105, R18, R4, R105 ;  /* 0x0000000412697224 */ /* 0x000fe400078e0269 */
[----:B------:R-:W-:Y:S02]  /*4fa0*/  @!P0 IMAD R5, R9, R22, R3 ;  /* 0x0000001609058224 */ /* 0x000fe400078e0203 */
[----:B------:R-:W-:Y:S04]  /*4fb0*/  @!P0 IMAD.MOV.U32 R3, RZ, RZ, R0 ;  /* 0x000000ffff038224 */ /* 0x000fe800078e0000 */
[----:B------:R-:W-:Y:S02]  /*4fc0*/  IMAD R107, R3, R104, R107 ;  /* 0x00000068036b7224 */ /* 0x000fe400078e026b */
[----:B------:R-:W-:Y:S02]  /*4fd0*/  IMAD R105, R5, R18, R105 ;  /* 0x0000001205697224 */ /* 0x000fe400078e0269 */
.L_x_80:
[----:B------:R-:W-:Y:S01]  /*4fe0*/  UISETP.NE.U32.AND UP3, UPT, UR42, URZ, UPT ;  /* 0x000000ff2a00728c */ /* 0x000fe2000bf65070 */
[----:B------:R-:W-:Y:S03]  /*4ff0*/  ISETP.NE.AND.EX P3, PT, R191, RZ, PT, P3 ;  /* 0x000000ffbf00720c */ /* 0x000fe60003f65330 */
[----:B------:R-:W-:Y:S09]  /*5000*/  UISETP.NE.AND.EX UP3, UPT, UR43, URZ, UPT, UP3 ;  /* 0x000000ff2b00728c */ /* 0x000ff2000bf65330 */
[----:B------:R-:W-:Y:S05]  /*5010*/  BRA.U !UP3, `(.L_x_81) ;  /* 0x000000010b387547 */ /* 0x000fea000b800000 */
[----:B------:R-:W-:Y:S01]  /*5020*/  UISETP.NE.U32.AND UP0, UPT, UR40, URZ, UPT ;  /* 0x000000ff2800728c */ /* 0x000fe2000bf05070 */
[----:B------:R-:W-:Y:S03]  /*5030*/  HFMA2 R196, -RZ, RZ, 0, 5.9604644775390625e-08 ;  /* 0x00000001ffc47431 */ /* 0x000fe600000001ff */
[----:B------:R-:W-:Y:S06]  /*5040*/  UISETP.NE.AND.EX UP0, UPT, UR41, URZ, UPT, UP0 ;  /* 0x000000ff2900728c */ /* 0x000fec000bf05300 */
[----:B------:R-:W-:Y:S05]  /*5050*/  PLOP3.LUT P0, PT, PT, PT, UP0, 0x80, 0x8 ;  /* 0x000000000008781c */ /* 0x000fea0003f0f008 */
[----:B------:R-:W1:Y:S01]  /*5060*/  @UP0 LDCU.64 UR6, c[0x0][0x888] ;  /* 0x00011100ff0607ac */ /* 0x000e620008000a00 */
[----:B------:R-:W-:Y:S04]  /*5070*/  @UP0 UIMAD UR4, UR36, UR42, URZ ;  /* 0x0000002a240402a4 */ /* 0x000fe8000f8e02ff */
[----:B-1----:R-:W-:Y:S06]  /*5080*/  @UP0 UIMAD.WIDE UR6, UR4, 0x4, UR6 ;  /* 0x00000004040608a5 */ /* 0x002fec000f8e0206 */
[----:B------:R-:W-:Y:S02]  /*5090*/  IMAD.U32 R4, RZ, RZ, UR6 ;  /* 0x00000006ff047e24 */ /* 0x000fe4000f8e00ff */
[----:B------:R-:W-:Y:S05]  /*50a0*/  IMAD.U32 R5, RZ, RZ, UR7 ;  /* 0x00000007ff057e24 */ /* 0x000fea000f8e00ff */
[----:B------:R-:W2:Y:S02]  /*50b0*/  @P0 LDG.E R0, desc[UR46][R4.64] ;  /* 0x0000002e04000981 */ /* 0x000ea4000c1e1900 */
[----:B--2---:R-:W-:Y:S01]  /*50c0*/  @P0 R2UR UR39, R0 ;  /* 0x00000000002702ca */ /* 0x004fe200000e0000 */
[----:B------:R-:W-:Y:S05]  /*50d0*/  IMAD.MOV.U32 R0, RZ, RZ, 0x1 ;  /* 0x00000001ff007424 */ /* 0x000fea00078e00ff */
[----:B------:R-:W-:Y:S08]  /*50e0*/  @!P0 PRMT R196, R0, 0x7610, R196 ;  /* 0x0000761000c48816 */ /* 0x000ff000000000c4 */
[----:B------:R-:W1:Y:S02]  /*50f0*/  @!UP0 LDCU UR39, c[0x0][0x880] ;  /* 0x00011000ff2787ac */ /* 0x000e640008000800 */
.L_x_81:
[----:B------:R-:W-:Y:S05]  /*5100*/  @!P3 BRA `(.L_x_82) ;  /* 0x000000000020b947 */ /* 0x000fea0003800000 */
[----:B---3--:R-:W-:Y:S04]  /*5110*/  ISETP.NE.U32.AND P0, PT, R188, RZ, PT ;  /* 0x000000ffbc00720c */ /* 0x008fe80003f05070 */
[----:B------:R-:W-:Y:S11]  /*5120*/  ISETP.NE.AND.EX P0, PT, R189, RZ, PT, P0 ;  /* 0x000000ffbd00720c */ /* 0x000ff60003f05300 */
[----:B------:R-:W-:Y:S02]  /*5130*/  @!UPT UIADD3 URZ, UPT, UPT, URZ, URZ, URZ ;  /* 0x000000fffffff290 */ /* 0x000fe4000fffe0ff */
[----:B------:R-:W2:Y:S01]  /*5140*/  @P0 LDC.64 R4, c[0x0][0x8a8] ;  /* 0x00022a00ff040b82 */ /* 0x000ea20000000a00 */
[----:B------:R-:W-:Y:S04]  /*5150*/  @P0 IMAD R0, R190, UR36, RZ ;  /* 0x00000024be000c24 */ /* 0x000fe8000f8e02ff */
[----:B--2---:R-:W-:Y:S05]  /*5160*/  @P0 IMAD.WIDE R4, R0, 0x4, R4 ;  /* 0x0000000400040825 */ /* 0x004fea00078e0204 */
[----:B-----5:R2:W5:Y:S02]  /*5170*/  @P0 LDG.E R106, desc[UR46][R4.64] ;  /* 0x0000002e046a0981 */ /* 0x020564000c1e1900 */
[----:B--2---:R-:W4:Y:S02]  /*5180*/  @!P0 LDC R106, c[0x0][0x8a0] ;  /* 0x00022800ff6a8b82 */ /* 0x004f240000000800 */
.L_x_82:
[----:B------:R-:W2:Y:S01]  /*5190*/  LDC.64 R4, c[0x0][0xb10] ;  /* 0x0002c400ff047b82 */ /* 0x000ea20000000a00 */
[----:B------:R-:W-:Y:S01]  /*51a0*/  UISETP.NE.AND UP4, UPT, UR45, URZ, UPT ;  /* 0x000000ff2d00728c */ /* 0x000fe2000bf85270 */
[----:B-1----:R-:W-:Y:S01]  /*51b0*/  @P2 FSETP.NEU.AND P1, PT, RZ, UR39, PT ;  /* 0x00000027ff002c0b */ /* 0x002fe2000bf2d000 */
[----:B------:R-:W-:Y:S01]  /*51c0*/  UPLOP3.LUT UP0, UPT, UPT, UPT, UPT, 0x40, 0x4 ;  /* 0x000000000004789c */ /* 0x000fe20003f0e870 */
[----:B------:R-:W-:Y:S01]  /*51d0*/  @P2 LOP3.LUT P0, RZ, R196, 0xff, RZ, 0xc0, !PT ;  /* 0x000000ffc4ff2812 */ /* 0x000fe2000780c0ff */
[----:B------:R-:W-:Y:S03]  /*51e0*/  ULEA UR48, UR38, UR44, 0x3 ;  /* 0x0000002c26307291 */ /* 0x000fe6000f8e18ff */
[----:B------:R-:W1:Y:S01]  /*51f0*/  LDC.64 R6, c[0x0][0xb18] ;  /* 0x0002c600ff067b82 */ /* 0x000e620000000a00 */
[----:B------:R-:W-:Y:S01]  /*5200*/  SHF.L.U32 R8, R206, 0x1f, RZ ;  /* 0x0000001fce087819 */ /* 0x000fe200000006ff */
[----:B------:R-:W-:Y:S01]  /*5210*/  VIADD R209, R209, 0x1 ;  /* 0x00000001d1d17836 */ /* 0x000fe20000000000 */
[----:B------:R-:W-:Y:S02]  /*5220*/  @P6 SHF.R.U32.HI R203, RZ, 0x10, R13 ;  /* 0x00000010ffcb6819 */ /* 0x000fe4000001160d */
[----:B------:R-:W-:Y:S02]  /*5230*/  CS2R R184, SRZ ;  /* 0x0000000000b87805 */ /* 0x000fe4000001ff00 */
[----:B------:R-:W-:Y:S01]  /*5240*/  CS2R R176, SRZ ;  /* 0x0000000000b07805 */ /* 0x000fe2000001ff00 */
[----:B------:R-:W3:Y:S01]  /*5250*/  @UP4 LDCU.64 UR4, c[0x0][0x888] ;  /* 0x00011100ff0447ac */ /* 0x000ee20008000a00 */
[----:B------:R-:W-:Y:S02]  /*5260*/  CS2R R168, SRZ ;  /* 0x0000000000a87805 */ /* 0x000fe4000001ff00 */
[----:B------:R-:W-:Y:S02]  /*5270*/  CS2R R160, SRZ ;  /* 0x0000000000a07805 */ /* 0x000fe4000001ff00 */
[----:B------:R-:W-:Y:S02]  /*5280*/  CS2R R152, SRZ ;  /* 0x0000000000987805 */ /* 0x000fe4000001ff00 */
[----:B------:R-:W-:Y:S02]  /*5290*/  CS2R R144, SRZ ;  /* 0x0000000000907805 */ /* 0x000fe4000001ff00 */
[----:B------:R-:W-:Y:S01]  /*52a0*/  CS2R R136, SRZ ;  /* 0x0000000000887805 */ /* 0x000fe2000001ff00 */
[----:B------:R-:W-:Y:S01]  /*52b0*/  @UP4 UPLOP3.LUT UP0, UPT, UPT, UPT, UP3, 0x80, 0x8 ;  /* 0x000000000008489c */ /* 0x000fe20003f0f030 */
[----:B------:R-:W-:Y:S01]  /*52c0*/  CS2R R128, SRZ ;  /* 0x0000000000807805 */ /* 0x000fe2000001ff00 */
[----:B------:R-:W-:Y:S01]  /*52d0*/  @P2 VOTEU.ANY UP1, P1 ;  /* 0x0000000000ff2886 */ /* 0x000fe20000820100 */
[----:B------:R-:W-:Y:S02]  /*52e0*/  CS2R R120, SRZ ;  /* 0x0000000000787805 */ /* 0x000fe4000001ff00 */
[----:B------:R-:W-:Y:S02]  /*52f0*/  CS2R R112, SRZ ;  /* 0x0000000000707805 */ /* 0x000fe4000001ff00 */
[----:B------:R-:W-:Y:S01]  /*5300*/  CS2R R110, SRZ ;  /* 0x00000000006e7805 */ /* 0x000fe2000001ff00 */
[----:B---3--:R-:W-:Y:S02]  /*5310*/  @UP4 UISETP.NE.U32.AND UP2, UPT, UR4, URZ, UPT ;  /* 0x000000ff0400428c */ /* 0x008fe4000bf45070 */
[----:B------:R-:W-:Y:S02]  /*5320*/  @UP4 USEL UR4, URZ, 0xffffffff, UP1 ;  /* 0xffffffffff044887 */ /* 0x000fe40008800000 */
[----:B------:R-:W-:Y:S01]  /*5330*/  @UP4 UISETP.NE.AND.EX UP2, UPT, UR5, URZ, UPT, UP2 ;  /* 0x000000ff0500428c */ /* 0x000fe2000bf45320 */
[----:B------:R-:W-:Y:S01]  /*5340*/  @P2 VOTEU.ANY UP1, P0 ;  /* 0x0000000000ff2886 */ /* 0x000fe20000020100 */
[----:B------:R-:W-:Y:S02]  /*5350*/  ISETP.NE.AND P0, PT, R23, 0x1, PT ;  /* 0x000000011700780c */ /* 0x000fe40003f05270 */
[----:B------:R-:W-:Y:S04]  /*5360*/  @UP4 USEL UR5, URZ, 0xffffffff, UP2 ;  /* 0xffffffffff054887 */ /* 0x000fe80009000000 */
[----:B------:R-:W-:Y:S04]  /*5370*/  @UP0 USEL UR4, UR5, UR4, !UP1 ;  /* 0x0000000405040287 */ /* 0x000fe8000c800000 */
[----:B------:R-:W-:Y:S03]  /*5380*/  @UP4 ULOP3.LUT UR4, UR4, 0x1, URZ, 0xc0, !UPT ;  /* 0x0000000104044892 */ /* 0x000fe6000f8ec0ff */
[----:B------:R-:W3:Y:S01]  /*5390*/  @!P0 LDC R0, c[0x0][0xb20] ;  /* 0x0002c800ff008b82 */ /* 0x000ee20000000800 */
[----:B------:R-:W-:Y:S01]  /*53a0*/  UISETP.NE.U32.OR UP0, UPT, UR4, 0x1, !UP4 ;  /* 0x000000010400788c */ /* 0x000fe2000e705470 */
[----:B--2---:R-:W-:Y:S01]  /*53b0*/  @!P0 IMAD.HI.U32 R4, R107, R4, RZ ;  /* 0x000000046b048227 */ /* 0x004fe200078e00ff */
[----:B-1----:R-:W-:Y:S05]  /*53c0*/  @!P0 ISETP.NE.AND P1, PT, R6, 0x1, PT ;  /* 0x000000010600880c */ /* 0x002fea0003f25270 */
[----:B------:R-:W1:Y:S01]  /*53d0*/  @!P0 LDC R3, c[0x0][0xb0c] ;  /* 0x0002c300ff038b82 */ /* 0x000e620000000800 */
[----:B------:R-:W-:Y:S01]  /*53e0*/  @!P0 IMAD.HI.U32 R7, R105, R7, RZ ;  /* 0x0000000769078227 */ /* 0x000fe200078e00ff */
[----:B------:R-:W-:Y:S02]  /*53f0*/  PLOP3.LUT P3, PT, PT, PT, UP0, 0x80, 0x8 ;  /* 0x000000000008781c */ /* 0x000fe40003f6f008 */
[----:B------:R-:W-:Y:S11]  /*5400*/  @!P0 SHF.R.U32.HI R4, RZ, R5, R4 ;  /* 0x00000005ff048219 */ /* 0x000ff60000011604 */
[----:B------:R-:W-:Y:S04]  /*5410*/  @P3 SHF.L.U32 R9, R204, 0x1f, RZ ;  /* 0x0000001fcc093819 */ /* 0x000fe800000006ff */
[----:B------:R-:W2:Y:S01]  /*5420*/  @P3 SYNCS.PHASECHK.TRANS64.TRYWAIT P5, [UR44+0x60], R9 ;  /* 0x00006009ff0035a7 */ /* 0x000ea200080a112c */
[----:B---3--:R-:W-:Y:S02]  /*5430*/  @!P0 SHF.R.U32.HI R0, RZ, R0, R7 ;  /* 0x00000000ff008219 */ /* 0x008fe40000011607 */
[----:B-1----:R-:W-:Y:S02]  /*5440*/  @!P0 ISETP.NE.AND P2, PT, R3, 0x1, PT ;  /* 0x000000010300880c */ /* 0x002fe40003f45270 */
[----:B------:R-:W-:Y:S02]  /*5450*/  @!P0 SEL R5, R105, R0, !P1 ;  /* 0x0000000069058207 */ /* 0x000fe40004800000 */
[----:B------:R-:W-:Y:S05]  /*5460*/  @!P0 SEL R4, R107, R4, !P2 ;  /* 0x000000046b048207 */ /* 0x000fea0005000000 */
[----:B------:R-:W-:Y:S02]  /*5470*/  @!P0 IMAD.IADD R0, R5, 0x1, -R4 ;  /* 0x0000000105008824 */ /* 0x000fe400078e0a04 */
[----:B------:R-:W-:Y:S01]  /*5480*/  @!P0 IMAD.IADD R4, R4, 0x1, -R5 ;  /* 0x0000000104048824 */ /* 0x000fe200078e0a05 */
[----:B------:R1:W3:Y:S01]  /*5490*/  SYNCS.PHASECHK.TRANS64.TRYWAIT P4, [UR48+0xa0], R8 ;  /* 0x0000a008ff0075a7 */ /* 0x0002e20008081130 */
[----:B------:R-:W-:Y:S02]  /*54a0*/  @!P0 IMAD R107, R0, R3, R107 ;  /* 0x00000003006b8224 */ /* 0x000fe400078e026b */
[----:B------:R-:W-:Y:S01]  /*54b0*/  @!P0 IMAD R105, R4, R6, R105 ;  /* 0x0000000604698224 */ /* 0x000fe200078e0269 */
[----:B------:R-:W-:Y:S02]  /*54c0*/  PLOP3.LUT P0, PT, PT, PT, PT, 0x8, 0x80 ;  /* 0x000000000080781c */ /* 0x000fe40003f0e170 */
[----:B--2---:R-:W-:Y:S01]  /*54d0*/  @P3 PLOP3.LUT P0, PT, P5, PT, PT, 0x8, 0x80 ;  /* 0x000000000080381c */ /* 0x004fe20002f0e170 */
[----:B------:R-:W-:Y:S01]  /*54e0*/  @!UPT UIADD3 URZ, UPT, UPT, URZ, URZ, URZ ;  /* 0x000000fffffff290 */ /* 0x000fe2000fffe0ff */
[----:B-1----:R-:W-:Y:S11]  /*54f0*/  BRA.U !UP0, `(.L_x_83) ;  /* 0x0000000108c87547 */ /* 0x002ff6000b800000 */
[----:B------:R-:W-:Y:S02]  /*5500*/  FSETP.NEU.AND P2, PT, RZ, UR39, PT ;  /* 0x00000027ff007c0b */ /* 0x000fe4000bf4d000 */
[----:B------:R-:W-:Y:S01]  /*5510*/  LOP3.LUT P1, RZ, R196, 0xff, RZ, 0xc0, !PT ;  /* 0x000000ffc4ff7812 */ /* 0x000fe2000782c0ff */
[----:B------:R-:W-:Y:S01]  /*5520*/  @!UPT UIADD3 URZ, UPT, UPT, URZ, URZ, URZ ;  /* 0x000000fffffff290 */ /* 0x000fe2000fffe0ff */
[----:B------:R-:W-:Y:S11]  /*5530*/  @!P0 BRA `(.L_x_84) ;  /* 0x00000000000c8947 */ /* 0x000ff60003800000 */
[----:B------:R-:W-:Y:S04]  /*5540*/  SHF.L.U32 R3, R204, 0x1f, RZ ;  /* 0x0000001fcc037819 */ /* 0x000fe800000006ff */
[----:B------:R-:W1:Y:S02]  /*5550*/  SYNCS.PHASECHK.TRANS64.TRYWAIT P0, [UR44+0x60], R3 ;  /* 0x00006003ff0075a7 */ /* 0x000e64000800112c */
[----:B-1----:R-:W-:Y:S05]  /*5560*/  @!P0 BRA `(.L_x_85) ;  /* 0x00000038003c8947 */ /* 0x002fea0003800000 */
.L_x_84:
[----:B------:R-:W-:Y:S01]  /*5570*/  UISETP.NE.U32.AND UP0, UPT, UR40, URZ, UPT ;  /* 0x000000ff2800728c */ /* 0x000fe2000bf05070 */
[----:B------:R-:W-:Y:S01]  /*5580*/  CS2R R110, SRZ ;  /* 0x00000000006e7805 */ /* 0x000fe2000001ff00 */
[----:B------:R-:W-:Y:S01]  /*5590*/  VOTEU.ANY UP1, P2 ;  /* 0x0000000000ff7886 */ /* 0x000fe20001020100 */
[----:B------:R-:W-:Y:S01]  /*55a0*/  USEL UR4, URZ, 0xffffffff, UP1 ;  /* 0xffffffffff047887 */ /* 0x000fe20008800000 */
[----:B------:R-:W-:Y:S01]  /*55b0*/  CS2R R112, SRZ ;  /* 0x0000000000707805 */ /* 0x000fe2000001ff00 */
[----:B------:R-:W-:Y:S01]  /*55c0*/  UISETP.NE.AND.EX UP0, UPT, UR41, URZ, UPT, UP0 ;  /* 0x000000ff2900728c */ /* 0x000fe2000bf05300 */
[----:B------:R-:W-:Y:S02]  /*55d0*/  CS2R R120, SRZ ;  /* 0x0000000000787805 */ /* 0x000fe4000001ff00 */
[----:B------:R-:W-:Y:S02]  /*55e0*/  CS2R R128, SRZ ;  /* 0x0000000000807805 */ /* 0x000fe4000001ff00 */
[----:B------:R-:W-:Y:S01]  /*55f0*/  CS2R R136, SRZ ;  /* 0x0000000000887805 */ /* 0x000fe2000001ff00 */
[----:B------:R-:W-:Y:S01]  /*5600*/  USEL UR5, URZ, 0xffffffff, UP0 ;  /* 0xffffffffff057887 */ /* 0x000fe20008000000 */
[----:B------:R-:W-:Y:S02]  /*5610*/  CS2R R144, SRZ ;  /* 0x0000000000907805 */ /* 0x000fe4000001ff00 */
[----:B------:R-:W-:Y:S01]  /*5620*/  CS2R R152, SRZ ;  /* 0x0000000000987805 */ /* 0x000fe2000001ff00 */
[----:B------:R-:W-:Y:S01]  /*5630*/  VOTEU.ANY UP0, P1 ;  /* 0x0000000000ff7886 */ /* 0x000fe20000800100 */
[----:B------:R-:W-:Y:S01]  /*5640*/  @UP3 USEL UR4, UR5, UR4, !UP0 ;  /* 0x0000000405043287 */ /* 0x000fe2000c000000 */
[----:B------:R-:W-:Y:S02]  /*5650*/  CS2R R160, SRZ ;  /* 0x0000000000a07805 */ /* 0x000fe4000001ff00 */
[----:B------:R-:W-:Y:S02]  /*5660*/  CS2R R168, SRZ ;  /* 0x0000000000a87805 */ /* 0x000fe4000001ff00 */
[----:B------:R-:W-:Y:S01]  /*5670*/  CS2R R176, SRZ ;  /* 0x0000000000b07805 */ /* 0x000fe2000001ff00 */
[----:B------:R-:W-:Y:S01]  /*5680*/  ULOP3.LUT UR4, UR4, 0x1, URZ, 0xc0, !UPT ;  /* 0x0000000104047892 */ /* 0x000fe2000f8ec0ff */
[----:B------:R-:W-:Y:S02]  /*5690*/  CS2R R184, SRZ ;  /* 0x0000000000b87805 */ /* 0x000fe4000001ff00 */
[----:B------:R-:W-:Y:S01]  /*56a0*/  LOP3.LUT R204, R204, 0x1, RZ, 0x3c, !PT ;  /* 0x00000001cccc7812 */ /* 0x000fe200078e3cff */
[----:B------:R-:W-:Y:S02]  /*56b0*/  UISETP.NE.U32.AND UP0, UPT, UR4, 0x1, UPT ;  /* 0x000000010400788c */ /* 0x000fe4000bf05070 */
[----:B------:R-:W-:Y:S04]  /*56c0*/  UIADD3 UR4, UPT, UPT, UR44, 0x68, URZ ;  /* 0x000000682c047890 */ /* 0x000fe8000fffe0ff */
[----:B------:R-:W-:Y:S01]  /*56d0*/  PLOP3.LUT P0, PT, PT, PT, UP0, 0x80, 0x8 ;  /* 0x000000000008781c */ /* 0x000fe20003f0f008 */
[----:B------:R-:W-:Y:S11]  /*56e0*/  UPRMT UR4, UR37, 0x654, UR4 ;  /* 0x0000065425047896 */ /* 0x000ff60008000004 */
[----:B------:R-:W-:Y:S01]  /*56f0*/  @!UPT UIADD3 URZ, UPT, UPT, URZ, URZ, URZ ;  /* 0x000000fffffff290 */ /* 0x000fe2000fffe0ff */
[----:B------:R2:W1:Y:S04]  /*5700*/  @P0 LDS.64 R110, [R201+UR44+0x180] ;  /* 0x0001802cc96e0984 */ /* 0x0004680008000a00 */
        /* <DEDUP_REMOVED lines=9> */
[----:B------:R2:W1:Y:S01]  /*57a0*/  @P0 LDS.64 R184, [R201+UR44+0x2980] ;  /* 0x0029802cc9b80984 */ /* 0x0004620008000a00 */
[----:B------:R-:W-:Y:S01]  /*57b0*/  @!PT LDS RZ, [RZ] ;  /* 0x00000000fffff984 */ /* 0x000fe20000000800 */
[----:B------:R-:W-:Y:S01]  /*57c0*/  @!PT LDS RZ, [RZ] ;  /* 0x00000000fffff984 */ /* 0x000fe20000000800 */
[----:B------:R-:W-:Y:S01]  /*57d0*/  @!PT LDS RZ, [RZ] ;  /* 0x00000000fffff984 */ /* 0x000fe20000000800 */
[----:B------:R-:W-:Y:S01]  /*57e0*/  @!PT LDS RZ, [RZ] ;  /* 0x00000000fffff984 */ /* 0x000fe20000000800 */
[----:B------:R4:W-:Y:S06]  /*57f0*/  MEMBAR.ALL.CTA ;  /* 0x0000000000007992 */ /* 0x0009ec0000008000 */
[----:B----4-:R-:W4:Y:S02]  /*5800*/  FENCE.VIEW.ASYNC.S ;  /* 0x00000000000073c6 */ /* 0x010f240000000000 */
[----:B----4-:R-:W-:Y:S01]  /*5810*/  SYNCS.ARRIVE.TRANS64.RED.A1T0 RZ, [UR4], RZ ;  /* 0x000000ffffff79a7 */ /* 0x010fe20008100404 */
.L_x_83:
[----:B---3--:R-:W-:Y:S05]  /*5820*/  @P4 BRA `(.L_x_86) ;  /* 0x0000000000084947 */ /* 0x008fea0003800000 */
[----:B------:R-:W3:Y:S02]  /*5830*/  SYNCS.PHASECHK.TRANS64.TRYWAIT P0, [UR48+0xa0], R8 ;  /* 0x0000a008ff0075a7 */ /* 0x000ee40008001130 */
[----:B---3--:R-:W-:Y:S05]  /*5840*/  @!P0 BRA `(.L_x_87) ;  /* 0x00000034009c8947 */ /* 0x008fea0003800000 */
.L_x_86:
[----:B------:R-:W-:Y:S04]  /*5850*/  ULEA.HI UR4, UR38, UR38, URZ, 0x1 ;  /* 0x0000002626047291 */ /* 0x000fe8000f8f08ff */
[----:B------:R-:W-:Y:S02]  /*5860*/  USHF.R.U32.HI UR5, URZ, 0x1, UR4 ;  /* 0x00000001ff057899 */ /* 0x000fe40008011604 */
[----:B------:R-:W-:Y:S04]  /*5870*/  ULOP3.LUT UR4, UR4, 0xffe, URZ, 0xc0, !UPT ;  /* 0x00000ffe04047892 */ /* 0x000fe8000f8ec0ff */
[----:B------:R-:W-:Y:S01]  /*5880*/  UIADD3 UR4, UPT, UPT, -UR4, UR38, URZ ;  /* 0x0000002604047290 */ /* 0x000fe2000fffe1ff */
[----:B------:R-:W-:Y:S04]  /*5890*/  IMAD.U32 R5, RZ, RZ, UR5 ;  /* 0x00000005ff057e24 */ /* 0x000fe8000f8e00ff */
[----:B-1----:R-:W-:Y:S01]  /*58a0*/  IMAD R3, R5, 0xb0, R2 ;  /* 0x000000b005037824 */ /* 0x002fe200078e0202 */
[----:B------:R-:W-:Y:S05]  /*58b0*/  MOV R108, UR4 ;  /* 0x00000004006c7c02 */ /* 0x000fea0008000f00 */
[----:B------:R-:W-:Y:S05]  /*58c0*/  IMAD R108, R108, 0x100000, R3 ;  /* 0x001000006c6c7824 */ /* 0x000fea00078e0203 */
[----:B------:R-:W-:Y:S04]  /*58d0*/  SHF.R.U32.HI R7, RZ, 0x15, R108 ;  /* 0x00000015ff077819 */ /* 0x000fe8000001166c */
[----:B------:R-:W-:Y:S11]  /*58e0*/  LOP3.LUT P0, RZ, R7, 0x3, R202, 0x48, !PT ;  /* 0x0000000307ff7812 */ /* 0x000ff600078048ca */
[----:B------:R-:W-:Y:S02]  /*58f0*/  @!UPT UIADD3 URZ, UPT, UPT, URZ, URZ, URZ ;  /* 0x000000fffffff290 */ /* 0x000fe4000fffe0ff */
[----:B------:R-:W-:Y:S05]  /*5900*/  @!P0 BRA `(.L_x_88) ;  /* 0x0000000000408947 */ /* 0x000fea0003800000 */
[----:B------:R-:W1:Y:S01]  /*5910*/  LDCU.64 UR8, c[0x4][0x68] ;  /* 0x01000d00ff0877ac */ /* 0x000e620008000a00 */
[----:B------:R-:W-:Y:S01]  /*5920*/  MOV R15, 0x0 ;  /* 0x00000000000f7802 */ /* 0x000fe20000000f00 */
[----:B------:R-:W-:Y:S02]  /*5930*/  HFMA2 R12, -RZ, RZ, 0, 5.9604644775390625e-08 ;  /* 0x00000001ff0c7431 */ /* 0x000fe400000001ff */
[----:B------:R-:W-:Y:S02]  /*5940*/  IMAD.MOV.U32 R8, RZ, RZ, 0x192 ;  /* 0x00000192ff087424 */ /* 0x000fe400078e00ff */
[----:B------:R-:W-:Y:S01]  /*5950*/  IMAD.MOV.U32 R13, RZ, RZ, RZ ;  /* 0x000000ffff0d7224 */ /* 0x000fe200078e00ff */
[----:B------:R-:W3:Y:S01]  /*5960*/  LDCU.64 UR6, c[0x4][0x70] ;  /* 0x01000e00ff0677ac */ /* 0x000ee20008000a00 */
[----:B------:R-:W2:Y:S01]  /*5970*/  LDC.64 R14, c[0x4][R15] ;  /* 0x010000000f0e7b82 */ /* 0x000ea20000000a00 */
[----:B------:R-:W4:Y:S01]  /*5980*/  LDCU.64 UR4, c[0x4][0x8] ;  /* 0x01000100ff0477ac */ /* 0x000f220008000a00 */
[----:B-1----:R-:W-:Y:S01]  /*5990*/  MOV R5, UR9 ;  /* 0x0000000900057c02 */ /* 0x002fe20008000f00 */
[----:B------:R-:W-:Y:S01]  /*59a0*/  IMAD.U32 R4, RZ, RZ, UR8 ;  /* 0x00000008ff047e24 */ /* 0x000fe2000f8e00ff */
[----:B---3--:R-:W-:Y:S01]  /*59b0*/  MOV R7, UR7 ;  /* 0x0000000700077c02 */ /* 0x008fe20008000f00 */
[----:B------:R-:W-:Y:S01]  /*59c0*/  IMAD.U32 R6, RZ, RZ, UR6 ;  /* 0x00000006ff067e24 */ /* 0x000fe2000f8e00ff */
[----:B----4-:R-:W-:Y:S01]  /*59d0*/  MOV R11, UR5 ;  /* 0x00000005000b7c02 */ /* 0x010fe20008000f00 */
[----:B------:R-:W-:Y:S02]  /*59e0*/  IMAD.U32 R10, RZ, RZ, UR4 ;  /* 0x00000004ff0a7e24 */ /* 0x000fe4000f8e00ff */
[----:B------:R-:W-:Y:S07]  /*59f0*/  LEPC R20, `(.L_x_88) ;  /* 0x000000001014794e */ /* 0x000fee0000000000 */
[----:B--2--5:R-:W-:Y:S05]  /*5a00*/  CALL.ABS.NOINC R14 ;  /* 0x000000000e007343 */ /* 0x024fea0003c00000 */
.L_x_88:
[----:B------:R-:W-:Y:S05]  /*5a10*/  WARPSYNC.ALL ;  /* 0x0000000000007948 */ /* 0x000fea0003800000 */
[C---:B------:R-:W-:Y:S01]  /*5a20*/  R2UR UR4, R108.reuse ;  /* 0x000000006c0472ca */ /* 0x040fe200000e0000 */
[----:B------:R-:W-:Y:S05]  /*5a30*/  VIADD R3, R108, 0x10 ;  /* 0x000000106c037836 */ /* 0x000fea0000000000 */
[----:B------:R-:W-:Y:S04]  /*5a40*/  SHF.R.U32.HI R3, RZ, 0x15, R3 ;  /* 0x00000015ff037819 */ /* 0x000fe80000011603 */
[----:B------:R-:W-:Y:S03]  /*5a50*/  LOP3.LUT P0, RZ, R3, 0x3, R202, 0x48, !PT ;  /* 0x0000000303ff7812 */ /* 0x000fe600078048ca */
[----:B------:R-:W1:Y:S01]  /*5a60*/  LDTM.16dp32bit_t0_t15.x8 R96, tmem[UR4] ;  /* 0x00000004006079ee */ /* 0x000e620008980000 */
[----:B------:R-:W3:Y:S09]  /*5a70*/  LDTM.16dp32bit_t16_t31.x8 R96, tmem[UR4+0x8] ;  /* 0x00000804006079ee */ /* 0x000ef200089a0000 */
[----:B---3--:R-:W-:Y:S05]  /*5a80*/  @!P0 BRA `(.L_x_89) ;  /* 0x0000000000408947 */ /* 0x008fea0003800000 */
[----:B------:R-:W3:Y:S01]  /*5a90*/  LDCU.64 UR8, c[0x4][0x68] ;  /* 0x01000d00ff0877ac */ /* 0x000ee20008000a00 */
[----:B------:R-:W-:Y:S01]  /*5aa0*/  MOV R15, 0x0 ;  /* 0x00000000000f7802 */ /* 0x000fe20000000f00 */
[----:B------:R-:W-:Y:S02]  /*5ab0*/  HFMA2 R12, -RZ, RZ, 0, 5.9604644775390625e-08 ;  /* 0x00000001ff0c7431 */ /* 0x000fe400000001ff */
[----:B------:R-:W-:Y:S02]  /*5ac0*/  IMAD.MOV.U32 R8, RZ, RZ, 0x192 ;  /* 0x00000192ff087424 */ /* 0x000fe400078e00ff */
[----:B------:R-:W-:Y:S01]  /*5ad0*/  IMAD.MOV.U32 R13, RZ, RZ, RZ ;  /* 0x000000ffff0d7224 */ /* 0x000fe200078e00ff */
[----:B------:R-:W2:Y:S01]  /*5ae0*/  LDCU.64 UR6, c[0x4][0x70] ;  /* 0x01000e00ff0677ac */ /* 0x000ea20008000a00 */
[----:B------:R-:W1:Y:S01]  /*5af0*/  LDC.64 R14, c[0x4][R15] ;  /* 0x010000000f0e7b82 */ /* 0x000e620000000a00 */
[----:B------:R-:W4:Y:S01]  /*5b00*/  LDCU.64 UR4, c[0x4][0x8] ;  /* 0x01000100ff0477ac */ /* 0x000f220008000a00 */
[----:B---3--:R-:W-:Y:S01]  /*5b10*/  MOV R5, UR9 ;  /* 0x0000000900057c02 */ /* 0x008fe20008000f00 */
[----:B------:R-:W-:Y:S01]  /*5b20*/  IMAD.U32 R4, RZ, RZ, UR8 ;  /* 0x00000008ff047e24 */ /* 0x000fe2000f8e00ff */
[----:B--2---:R-:W-:Y:S01]  /*5b30*/  MOV R7, UR7 ;  /* 0x0000000700077c02 */ /* 0x004fe20008000f00 */
[----:B------:R-:W-:Y:S01]  /*5b40*/  IMAD.U32 R6, RZ, RZ, UR6 ;  /* 0x00000006ff067e24 */ /* 0x000fe2000f8e00ff */
[----:B----4-:R-:W-:Y:S01]  /*5b50*/  MOV R11, UR5 ;  /* 0x00000005000b7c02 */ /* 0x010fe20008000f00 */
[----:B------:R-:W-:Y:S02]  /*5b60*/  IMAD.U32 R10, RZ, RZ, UR4 ;  /* 0x00000004ff0a7e24 */ /* 0x000fe4000f8e00ff */
[----:B------:R-:W-:Y:S07]  /*5b70*/  LEPC R20, `(.L_x_89) ;  /* 0x000000001014794e */ /* 0x000fee0000000000 */
[----:B-1---5:R-:W-:Y:S05]  /*5b80*/  CALL.ABS.NOINC R14 ;  /* 0x000000000e007343 */ /* 0x022fea0003c00000 */
.L_x_89:
[----:B------:R-:W-:Y:S05]  /*5b90*/  WARPSYNC.ALL ;  /* 0x0000000000007948 */ /* 0x000fea0003800000 */
[C---:B------:R-:W-:Y:S01]  /*5ba0*/  R2UR UR4, R108.reuse ;  /* 0x000000006c0472ca */ /* 0x040fe200000e0000 */
[----:B------:R-:W-:Y:S05]  /*5bb0*/  VIADD R3, R108, 0x20 ;  /* 0x000000206c037836 */ /* 0x000fea0000000000 */
[----:B------:R-:W-:Y:S04]  /*5bc0*/  SHF.R.U32.HI R3, RZ, 0x15, R3 ;  /* 0x00000015ff037819 */ /* 0x000fe80000011603 */
[----:B------:R-:W-:Y:S03]  /*5bd0*/  LOP3.LUT P0, RZ, R3, 0x3, R202, 0x48, !PT ;  /* 0x0000000303ff7812 */ /* 0x000fe600078048ca */
[----:B------:R-:W3:Y:S01]  /*5be0*/  LDTM.16dp32bit_t0_t15.x8 R88, tmem[UR4+0x10] ;  /* 0x00001004005879ee */ /* 0x000ee20008980000 */
[----:B------:R-:W1:Y:S09]  /*5bf0*/  LDTM.16dp32bit_t16_t31.x8 R88, tmem[UR4+0x18] ;  /* 0x00001804005879ee */ /* 0x000e7200089a0000 */
[----:B-1----:R-:W-:Y:S05]  /*5c00*/  @!P0 BRA `(.L_x_90) ;  /* 0x0000000000408947 */ /* 0x002fea0003800000 */
[----:B------:R-:W1:Y:S01]  /*5c10*/  LDCU.64 UR8, c[0x4][0x68] ;  /* 0x01000d00ff0877ac */ /* 0x000e620008000a00 */
[----:B------:R-:W-:Y:S01]  /*5c20*/  MOV R15, 0x0 ;  /* 0x00000000000f7802 */ /* 0x000fe20000000f00 */
[----:B------:R-:W-:Y:S02]  /*5c30*/  HFMA2 R12, -RZ, RZ, 0, 5.9604644775390625e-08 ;  /* 0x00000001ff0c7431 */ /* 0x000fe400000001ff */
[----:B------:R-:W-:Y:S02]  /*5c40*/  IMAD.MOV.U32 R8, RZ, RZ, 0x192 ;  /* 0x00000192ff087424 */ /* 0x000fe400078e00ff */
[----:B------:R-:W-:Y:S01]  /*5c50*/  IMAD.MOV.U32 R13, RZ, RZ, RZ ;  /* 0x000000ffff0d7224 */ /* 0x000fe200078e00ff */
[----:B------:R-:W2:Y:S01]  /*5c60*/  LDCU.64 UR6, c[0x4][0x70] ;  /* 0x01000e00ff0677ac */ /* 0x000ea20008000a00 */
[----:B------:R-:W3:Y:S01]  /*5c70*/  LDC.64 R14, c[0x4][R15] ;  /* 0x010000000f0e7b82 */ /* 0x000ee20000000a00 */
[----:B------:R-:W4:Y:S01]  /*5c80*/  LDCU.64 UR4, c[0x4][0x8] ;  /* 0x01000100ff0477ac */ /* 0x000f220008000a00 */
[----:B-1----:R-:W-:Y:S01]  /*5c90*/  MOV R5, UR9 ;  /* 0x0000000900057c02 */ /* 0x002fe20008000f00 */
[----:B------:R-:W-:Y:S01]  /*5ca0*/  IMAD.U32 R4, RZ, RZ, UR8 ;  /* 0x00000008ff047e24 */ /* 0x000fe2000f8e00ff */
[----:B--2---:R-:W-:Y:S01]  /*5cb0*/  MOV R7, UR7 ;  /* 0x0000000700077c02 */ /* 0x004fe20008000f00 */
[----:B------:R-:W-:Y:S01]  /*5cc0*/  IMAD.U32 R6, RZ, RZ, UR6 ;  /* 0x00000006ff067e24 */ /* 0x000fe2000f8e00ff */
[----:B----4-:R-:W-:Y:S01]  /*5cd0*/  MOV R11, UR5 ;  /* 0x00000005000b7c02 */ /* 0x010fe20008000f00 */
[----:B------:R-:W-:Y:S02]  /*5ce0*/  IMAD.U32 R10, RZ, RZ, UR4 ;  /* 0x00000004ff0a7e24 */ /* 0x000fe4000f8e00ff */
[----:B------:R-:W-:Y:S07]  /*5cf0*/  LEPC R20, `(.L_x_90) ;  /* 0x000000001014794e */ /* 0x000fee0000000000 */
[----:B---3-5:R-:W-:Y:S05]  /*5d00*/  CALL.ABS.NOINC R14 ;  /* 0x000000000e007343 */ /* 0x028fea0003c00000 */
.L_x_90:
[----:B------:R-:W-:Y:S05]  /*5d10*/  WARPSYNC.ALL ;  /* 0x0000000000007948 */ /* 0x000fea0003800000 */
[C---:B------:R-:W-:Y:S01]  /*5d20*/  R2UR UR4, R108.reuse ;  /* 0x000000006c0472ca */ /* 0x040fe200000e0000 */
[----:B------:R-:W-:Y:S05]  /*5d30*/  VIADD R3, R108, 0x30 ;  /* 0x000000306c037836 */ /* 0x000fea0000000000 */
[----:B------:R-:W-:Y:S04]  /*5d40*/  SHF.R.U32.HI R3, RZ, 0x15, R3 ;  /* 0x00000015ff037819 */ /* 0x000fe80000011603 */
[----:B------:R-:W-:Y:S03]  /*5d50*/  LOP3.LUT P0, RZ, R3, 0x3, R202, 0x48, !PT ;  /* 0x0000000303ff7812 */ /* 0x000fe600078048ca */
[----:B------:R-:W1:Y:S01]  /*5d60*/  LDTM.16dp32bit_t0_t15.x8 R80, tmem[UR4+0x20] ;  /* 0x00002004005079ee */ /* 0x000e620008980000 */
        /* <DEDUP_REMOVED lines=18> */
.L_x_91:
        /* <DEDUP_REMOVED lines=24> */
.L_x_92:
        /* <DEDUP_REMOVED lines=24> */
.L_x_93:
        /* <DEDUP_REMOVED lines=24> */
.L_x_94:
        /* <DEDUP_REMOVED lines=24> */
.L_x_95:
        /* <DEDUP_REMOVED lines=24> */
.L_x_96:
        /* <DEDUP_REMOVED lines=24> */
.L_x_97:
        /* <DEDUP_REMOVED lines=24> */
.L_x_98:
[----:B------:R-:W-:Y:S01]  /*6910*/  ISETP.NE.AND P0, PT, R207, RZ, PT ;  /* 0x000000ffcf00720c */ /* 0x000fe20003f05270 */
[----:B------:R-:W-:Y:S05]  /*6920*/  WARPSYNC.ALL ;  /* 0x0000000000007948 */ /* 0x000fea0003800000 */
[-C--:B------:R-:W-:Y:S01]  /*6930*/  F2FP.F16.E4M3.UNPACK_B R0, R110.reuse ;  /* 0x0000006eff00723e */ /* 0x080fe200020006ff */
[----:B------:R-:W-:Y:S01]  /*6940*/  UIADD3 UR5, UPT, UPT, UR48, 0xc0, URZ ;  /* 0x000000c030057890 */ /* 0x000fe2000fffe0ff */
[----:B------:R-:W-:Y:S01]  /*6950*/  F2FP.F16.E4M3.UNPACK_B R110, R110.H1 ;  /* 0x0000006eff6e723e */ /* 0x000fe200030006ff */
[----:B----45:R-:W-:Y:S01]  /*6960*/  FMUL R96, R106, R96 ;  /* 0x000000606a607220 */ /* 0x030fe20000400000 */
[----:B------:R-:W-:Y:S01]  /*6970*/  F2FP.F16.E4M3.UNPACK_B R5, R111 ;  /* 0x0000006fff05723e */ /* 0x000fe200020006ff */
[----:B------:R-:W-:Y:S01]  /*6980*/  HADD2.F32 R3, -RZ, R0.H0_H0 ;  /* 0x20000000ff037230 */ /* 0x000fe20000004100 */
[----:B------:R-:W-:Y:S01]  /*6990*/  F2FP.F16.E4M3.UNPACK_B R4, R112 ;  /* 0x00000070ff04723e */ /* 0x000fe200020006ff */
[--C-:B------:R-:W-:Y:S01]  /*69a0*/  HADD2.F32 R13, -RZ, R110.reuse.H0_H0 ;  /* 0x2000006eff0d7230 */ /* 0x100fe20000004100 */
[-C--:B------:R-:W-:Y:S01]  /*69b0*/  F2FP.F16.E4M3.UNPACK_B R6, R113.reuse ;  /* 0x00000071ff06723e */ /* 0x080fe200020006ff */
[----:B------:R-:W-:Y:S01]  /*69c0*/  HADD2.F32 R12, -RZ, R110.H1_H1 ;  /* 0x3000006eff0c7230 */ /* 0x000fe20000004100 */
[----:B------:R-:W-:Y:S01]  /*69d0*/  R2UR UR4, R108 ;  /* 0x000000006c0472ca */ /* 0x000fe200000e0000 */
[--C-:B------:R-:W-:Y:S01]  /*69e0*/  HADD2.F32 R14, -RZ, R5.reuse.H1_H1 ;  /* 0x30000005ff0e7230 */ /* 0x100fe20000004100 */
[----:B------:R-:W-:Y:S01]  /*69f0*/  UPRMT UR5, UR37, 0x654, UR5 ;  /* 0x0000065425057896 */ /* 0x000fe20008000005 */
[----:B------:R-:W-:Y:S01]  /*6a00*/  HADD2.F32 R15, -RZ, R5.H0_H0 ;  /* 0x20000005ff0f7230 */ /* 0x000fe20000004100 */
[----:B------:R-:W-:Y:S01]  /*6a10*/  F2FP.F16.E4M3.UNPACK_B R5, R113.H1 ;  /* 0x00000071ff05723e */ /* 0x000fe200030006ff */
[--C-:B------:R-:W-:Y:S02]  /*6a20*/  HADD2.F32 R109, -RZ, R4.reuse.H0_H0 ;  /* 0x20000004ff6d7230 */ /* 0x100fe40000004100 */
[----:B------:R-:W-:Y:S01]  /*6a30*/  FFMA R96, R3, UR39, R96 ;  /* 0x0000002703607c23 */ /* 0x000fe20008000060 */
[----:B------:R-:W-:Y:S01]  /*6a40*/  HADD2.F32 R110, -RZ, R4.H1_H1 ;  /* 0x30000004ff6e7230 */ /* 0x000fe20000004100 */
[----:B------:R-:W-:Y:S01]  /*6a50*/  F2FP.F16.E4M3.UNPACK_B R4, R120 ;  /* 0x00000078ff04723e */ /* 0x000fe200020006ff */
[--C-:B------:R-:W-:Y:S02]  /*6a60*/  HADD2.F32 R113, -RZ, R6.reuse.H0_H0 ;  /* 0x20000006ff717230 */ /* 0x100fe40000004100 */
[C---:B------:R-:W-:Y:S01]  /*6a70*/  FMUL R97, R106.reuse, R97 ;  /* 0x000000616a617220 */ /* 0x040fe20000400000 */
        /* <DEDUP_REMOVED lines=9> */
[----:B------:R-:W-:Y:S01]  /*6b10*/  F2FP.F16.E4M3.UNPACK_B R5, R121.H1 ;  /* 0x00000079ff05723e */ /* 0x000fe200030006ff */
[--C-:B------:R-:W-:Y:S02]  /*6b20*/  HADD2.F32 R121, -RZ, R6.reuse.H0_H0 ;  /* 0x20000006ff797230 */ /* 0x100fe40000004100 */
[C---:B---3--:R-:W-:Y:S01]  /*6b30*/  FMUL R88, R106.reuse, R88 ;  /* 0x000000586a587220 */ /* 0x048fe20000400000 */
[----:B------:R-:W-:Y:S02]  /*6b40*/  HADD2.F32 R122, -RZ, R6.H1_H1 ;  /* 0x30000006ff7a7230 */ /* 0x000fe40000004100 */
[C---:B------:R-:W-:Y:S01]  /*6b50*/  FMUL R89, R106.reuse, R89 ;  /* 0x000000596a597220 */ /* 0x040fe20000400000 */
[--C-:B------:R-:W-:Y:S01]  /*6b60*/  HADD2.F32 R125, -RZ, R4.reuse.H0_H0 ;  /* 0x20000004ff7d7230 */ /* 0x100fe20000004100 */
[-C--:B------:R-:W-:Y:S01]  /*6b70*/  F2FP.F16.E4M3.UNPACK_B R6, R129.reuse ;  /* 0x00000081ff06723e */ /* 0x080fe200020006ff */
[----:B------:R-:W-:Y:S01]  /*6b80*/  HADD2.F32 R126, -RZ, R4.H1_H1 ;  /* 0x30000004ff7e7230 */ /* 0x000fe20000004100 */
[----:B------:R-:W-:Y:S01]  /*6b90*/  F2FP.F16.E4M3.UNPACK_B R4, R136 ;  /* 0x00000088ff04723e */ /* 0x000fe200020006ff */
[--C-:B------:R-:W-:Y:S02]  /*6ba0*/  HADD2.F32 R123, -RZ, R5.reuse.H0_H0 ;  /* 0x20000005ff7b7230 */ /* 0x100fe40000004100 */
[C---:B------:R-:W-:Y:S01]  /*6bb0*/  FMUL R92, R106.reuse, R92 ;  /* 0x0000005c6a5c7220 */ /* 0x040fe20000400000 */
[----:B------:R-:W-:Y:S01]  /*6bc0*/  HADD2.F32 R124, -RZ, R5.H1_H1 ;  /* 0x30000005ff7c7230 */ /* 0x000fe20000004100 */
[----:B------:R-:W-:Y:S01]  /*6bd0*/  F2FP.F16.E4M3.UNPACK_B R5, R129.H1 ;  /* 0x00000081ff05723e */ /* 0x000fe200030006ff */
[--C-:B------:R-:W-:Y:S02]  /*6be0*/  HADD2.F32 R129, -RZ, R6.reuse.H0_H0 ;  /* 0x20000006ff817230 */ /* 0x100fe40000004100 */
[C---:B------:R-:W-:Y:S01]  /*6bf0*/  FMUL R93, R106.reuse, R93 ;  /* 0x0000005d6a5d7220 */ /* 0x040fe20000400000 */
[----:B------:R-:W-:Y:S02]  /*6c00*/  HADD2.F32 R130, -RZ, R6.H1_H1 ;  /* 0x30000006ff827230 */ /* 0x000fe40000004100 */
[C---:B------:R-:W-:Y:S01]  /*6c10*/  FMUL R80, R106.reuse, R80 ;  /* 0x000000506a507220 */ /* 0x040fe20000400000 */
[--C-:B------:R-:W-:Y:S02]  /*6c20*/  HADD2.F32 R133, -RZ, R4.reuse.H0_H0 ;  /* 0x20000004ff857230 */ /* 0x100fe40000004100 */
[C---:B------:R-:W-:Y:S01]  /*6c30*/  FMUL R81, R106.reuse, R81 ;  /* 0x000000516a517220 */ /* 0x040fe20000400000 */
[----:B------:R-:W-:Y:S02]  /*6c40*/  HADD2.F32 R134, -RZ, R4.H1_H1 ;  /* 0x30000004ff867230 */ /* 0x000fe40000004100 */
[C---:B------:R-:W-:Y:S01]  /*6c50*/  FMUL R84, R106.reuse, R84 ;  /* 0x000000546a547220 */ /* 0x040fe20000400000 */
[--C-:B------:R-:W-:Y:S02]  /*6c60*/  HADD2.F32 R131, -RZ, R5.reuse.H0_H0 ;  /* 0x20000005ff837230 */ /* 0x100fe40000004100 */
[C---:B------:R-:W-:Y:S01]  /*6c70*/  FMUL R85, R106.reuse, R85 ;  /* 0x000000556a557220 */ /* 0x040fe20000400000 */
[----:B------:R-:W-:Y:S01]  /*6c80*/  HADD2.F32 R132, -RZ, R5.H1_H1 ;  /* 0x30000005ff847230 */ /* 0x000fe20000004100 */
[-C--:B------:R-:W-:Y:S01]  /*6c90*/  F2FP.F16.E4M3.UNPACK_B R6, R137.reuse ;  /* 0x00000089ff06723e */ /* 0x080fe200020006ff */
[----:B------:R-:W-:Y:S01]  /*6ca0*/  HADD2.F32 R0, -RZ, R0.H1_H1 ;  /* 0x30000000ff007230 */ /* 0x000fe20000004100 */
[----:B------:R-:W-:Y:S01]  /*6cb0*/  F2FP.F16.E4M3.UNPACK_B R5, R137.H1 ;  /* 0x00000089ff05723e */ /* 0x000fe200030006ff */
[----:B------:R-:W-:Y:S01]  /*6cc0*/  FMUL R72, R106, R72 ;  /* 0x000000486a487220 */ /* 0x000fe20000400000 */
[----:B------:R-:W-:Y:S01]  /*6cd0*/  F2FP.F16.E4M3.UNPACK_B R4, R144 ;  /* 0x00000090ff04723e */ /* 0x000fe200020006ff */
[--C-:B------:R-:W-:Y:S02]  /*6ce0*/  HADD2.F32 R137, -RZ, R6.reuse.H0_H0 ;  /* 0x20000006ff897230 */ /* 0x100fe40000004100 */
[----:B------:R-:W-:Y:S01]  /*6cf0*/  FFMA R97, R0, UR39, R97 ;  /* 0x0000002700617c23 */ /* 0x000fe20008000061 */
[----:B------:R-:W-:Y:S02]  /*6d00*/  HADD2.F32 R138, -RZ, R6.H1_H1 ;  /* 0x30000006ff8a7230 */ /* 0x000fe40000004100 */
[C---:B------:R-:W-:Y:S01]  /*6d10*/  FMUL R73, R106.reuse, R73 ;  /* 0x000000496a497220 */ /* 0x040fe20000400000 */
[--C-:B------:R-:W-:Y:S02]  /*6d20*/  HADD2.F32 R141, -RZ, R4.reuse.H0_H0 ;  /* 0x20000004ff8d7230 */ /* 0x100fe40000004100 */
[C---:B------:R-:W-:Y:S01]  /*6d30*/  FMUL R76, R106.reuse, R76 ;  /* 0x0000004c6a4c7220 */ /* 0x040fe20000400000 */
[----:B------:R-:W-:Y:S01]  /*6d40*/  F2FP.F16.E4M3.UNPACK_B R111, R111.H1 ;  /* 0x0000006fff6f723e */ /* 0x000fe200030006ff */
        /* <DEDUP_REMOVED lines=23> */
[----:B------:R-:W-:Y:S01]  /*6ec0*/  F2FP.F16.E4M3.UNPACK_B R6, R145 ;  /* 0x00000091ff06723e */ /* 0x000fe200020006ff */
[C---:B------:R-:W-:Y:S01]  /*6ed0*/  FMUL R33, R106.reuse, R33 ;  /* 0x000000216a217220 */ /* 0x040fe20000400000 */
[C---:B------:R-:W-:Y:S01]  /*6ee0*/  FMUL R36, R106.reuse, R36 ;  /* 0x000000246a247220 */ /* 0x040fe20000400000 */
[----:B------:R-:W-:Y:S01]  /*6ef0*/  F2FP.F16.E4M3.UNPACK_B R5, R145.H1 ;  /* 0x00000091ff05723e */ /* 0x000fe200030006ff */
[C---:B------:R-:W-:Y:S01]  /*6f00*/  FMUL R37, R106.reuse, R37 ;  /* 0x000000256a257220 */ /* 0x040fe20000400000 */
[--C-:B------:R-:W-:Y:S02]  /*6f10*/  HADD2.F32 R145, -RZ, R6.reuse.H0_H0 ;  /* 0x20000006ff917230 */ /* 0x100fe40000004100 */
[C---:B------:R-:W-:Y:S01]  /*6f20*/  FMUL R24, R106.reuse, R24 ;  /* 0x000000186a187220 */ /* 0x040fe20000400000 */
[----:B------:R-:W-:Y:S01]  /*6f30*/  F2FP.F16.E4M3.UNPACK_B R4, R152 ;  /* 0x00000098ff04723e */ /* 0x000fe200020006ff */
[----:B------:R-:W-:Y:S02]  /*6f40*/  HADD2.F32 R146, -RZ, R6.H1_H1 ;  /* 0x30000006ff927230 */ /* 0x000fe40000004100 */
[C---:B------:R-:W-:Y:S01]  /*6f50*/  FMUL R25, R106.reuse, R25 ;  /* 0x000000196a197220 */ /* 0x040fe20000400000 */
[C---:B------:R-:W-:Y:S01]  /*6f60*/  FMUL R28, R106.reuse, R28 ;  /* 0x0000001c6a1c7220 */ /* 0x040fe20000400000 */
[----:B------:R-:W-:Y:S01]  /*6f70*/  F2FP.F16.E4M3.UNPACK_B R6, R153 ;  /* 0x00000099ff06723e */ /* 0x000fe200020006ff */
[--C-:B------:R-:W-:Y:S02]  /*6f80*/  HADD2.F32 R149, -RZ, R4.reuse.H0_H0 ;  /* 0x20000004ff957230 */ /* 0x100fe40000004100 */
[C---:B------:R-:W-:Y:S01]  /*6f90*/  FMUL R29, R106.reuse, R29 ;  /* 0x0000001d6a1d7220 */ /* 0x040fe20000400000 */
[----:B------:R-:W-:Y:S01]  /*6fa0*/  HADD2.F32 R150, -RZ, R4.H1_H1 ;  /* 0x30000004ff967230 */ /* 0x000fe20000004100 */
[----:B------:R-:W-:Y:S01]  /*6fb0*/  F2FP.F16.E4M3.UNPACK_B R4, R160 ;  /* 0x000000a0ff04723e */ /* 0x000fe200020006ff */
[----:B------:R-:W-:Y:S02]  /*6fc0*/  HADD2.F32 R154, -RZ, R6.H1_H1 ;  /* 0x30000006ff9a7230 */ /* 0x000fe40000004100 */
[C---:B------:R-:W-:Y:S01]  /*6fd0*/  FMUL R98, R106.reuse, R98 ;  /* 0x000000626a627220 */ /* 0x040fe20000400000 */
[--C-:B------:R-:W-:Y:S02]  /*6fe0*/  HADD2.F32 R147, -RZ, R5.reuse.H0_H0 ;  /* 0x20000005ff937230 */ /* 0x100fe40000004100 */
[----:B------:R-:W-:Y:S01]  /*6ff0*/  FMUL R99, R106, R99 ;  /* 0x000000636a637220 */ /* 0x000fe20000400000 */
[----:B------:R-:W-:Y:S01]  /*7000*/  F2FP.F16.E4M3.UNPACK_B R112, R112.H1 ;  /* 0x00000070ff70723e */ /* 0x000fe200030006ff */
[--C-:B------:R-:W-:Y:S02]  /*7010*/  HADD2.F32 R157, -RZ, R4.reuse.H0_H0 ;  /* 0x20000004ff9d7230 */ /* 0x100fe40000004100 */
[----:B------:R-:W-:Y:S01]  /*7020*/  FFMA R98, R13, UR39, R98 ;  /* 0x000000270d627c23 */ /* 0x000fe20008000062 */
[----:B------:R-:W-:Y:S01]  /*7030*/  HADD2.F32 R158, -RZ, R4.H1_H1 ;  /* 0x30000004ff9e7230 */ /* 0x000fe20000004100 */
[----:B------:R-:W-:Y:S01]  /*7040*/  F2FP.F16.E4M3.UNPACK_B R4, R168 ;  /* 0x000000a8ff04723e */ /* 0x000fe200020006ff */
[----:B------:R-:W-:Y:S01]  /*7050*/  FFMA R99, R12, UR39, R99 ;  /* 0x000000270c637c23 */ /* 0x000fe20008000063 */
[----:B------:R-:W-:Y:S01]  /*7060*/  FFMA R100, R15, UR39, R100 ;  /* 0x000000270f647c23 */ /* 0x000fe20008000064 */
[----:B------:R-:W-:Y:S01]  /*7070*/  FFMA R101, R14, UR39, R101 ;  /* 0x000000270e657c23 */ /* 0x000fe20008000065 */
[----:B------:R-:W-:Y:S02]  /*7080*/  HADD2.F32 R111, -RZ, R112.H0_H0 ;  /* 0x20000070ff6f7230 */ /* 0x000fe40000004100 */
[C---:B------:R-:W-:Y:S01]  /*7090*/  FMUL R102, R106.reuse, R102 ;  /* 0x000000666a667220 */ /* 0x040fe20000400000 */
[----:B------:R-:W-:Y:S01]  /*70a0*/  F2FP.F16.E4M3.UNPACK_B R120, R120.H1 ;  /* 0x00000078ff78723e */ /* 0x000fe200030006ff */
[----:B------:R-:W-:Y:S02]  /*70b0*/  HADD2.F32 R165, -RZ, R4.H0_H0 ;  /* 0x20000004ffa57230 */ /* 0x000fe40000004100 */
[----:B------:R-:W-:Y:S01]  /*70c0*/  FMUL R103, R106, R103 ;  /* 0x000000676a677220 */ /* 0x000fe20000400000 */
[----:B------:R-:W-:Y:S01]  /*70d0*/  HADD2.F32 R148, -RZ, R5.H1_H1 ;  /* 0x30000005ff947230 */ /* 0x000fe20000004100 */
[----:B------:R-:W-:Y:S01]  /*70e0*/  F2FP.F16.E4M3.UNPACK_B R5, R153.H1 ;  /* 0x00000099ff05723e */ /* 0x000fe200030006ff */
[----:B------:R-:W-:Y:S01]  /*70f0*/  HADD2.F32 R153, -RZ, R6.H0_H0 ;  /* 0x20000006ff997230 */ /* 0x000fe20000004100 */
[-C--:B------:R-:W-:Y:S01]  /*7100*/  F2FP.F16.E4M3.UNPACK_B R6, R161.reuse ;  /* 0x000000a1ff06723e */ /* 0x080fe200020006ff */
[----:B------:R-:W-:Y:S01]  /*7110*/  HADD2.F32 R166, -RZ, R4.H1_H1 ;  /* 0x30000004ffa67230 */ /* 0x000fe20000004100 */
[----:B------:R-:W-:Y:S01]  /*7120*/  F2FP.F16.E4M3.UNPACK_B R4, R176 ;  /* 0x000000b0ff04723e */ /* 0x000fe200020006ff */
[----:B------:R-:W-:Y:S02]  /*7130*/  HADD2.F32 R112, -RZ, R112.H1_H1 ;  /* 0x30000070ff707230 */ /* 0x000fe40000004100 */
[----:B------:R-:W-:Y:S01]  /*7140*/  FFMA R102, R21, UR39, R102 ;  /* 0x0000002715667c23 */ /* 0x000fe20008000066 */
[----:B------:R-:W-:Y:S02]  /*7150*/  HADD2.F32 R162, -RZ, R6.H1_H1 ;  /* 0x30000006ffa27230 */ /* 0x000fe40000004100 */
[----:B------:R-:W-:Y:S01]  /*7160*/  FFMA R103, R20, UR39, R103 ;  /* 0x0000002714677c23 */ /* 0x000fe20008000067 */
[--C-:B------:R-:W-:Y:S02]  /*7170*/  HADD2.F32 R173, -RZ, R4.reuse.H0_H0 ;  /* 0x20000004ffad7230 */ /* 0x100fe40000004100 */
[----:B------:R-:W-:Y:S01]  /*7180*/  FFMA R88, R109, UR39, R88 ;  /* 0x000000276d587c23 */ /* 0x000fe20008000058 */
[----:B------:R-:W-:Y:S01]  /*7190*/  HADD2.F32 R174, -RZ, R4.H1_H1 ;  /* 0x30000004ffae7230 */ /* 0x000fe20000004100 */
[----:B------:R-:W-:Y:S01]  /*71a0*/  F2FP.F16.E4M3.UNPACK_B R4, R184 ;  /* 0x000000b8ff04723e */ /* 0x000fe200020006ff */
[----:B------:R-:W-:Y:S01]  /*71b0*/  FFMA R89, R110, UR39, R89 ;  /* 0x000000276e597c23 */ /* 0x000fe20008000059 */
[----:B------:R-:W-:Y:S01]  /*71c0*/  F2FP.SATFINITE.E4M3.F32.PACK_AB_MERGE_C R15, R103, R102, RZ ;  /* 0x00000066670f723e */ /* 0x000fe200048070ff */
[--C-:B------:R-:W-:Y:S02]  /*71d0*/  HADD2.F32 R155, -RZ, R5.reuse.H0_H0 ;  /* 0x20000005ff9b7230 */ /* 0x100fe40000004100 */
[C---:B------:R-:W-:Y:S01]  /*71e0*/  FMUL R90, R106.reuse, R90 ;  /* 0x0000005a6a5a7220 */ /* 0x040fe20000400000 */
[--C-:B------:R-:W-:Y:S01]  /*71f0*/  HADD2.F32 R181, -RZ, R4.reuse.H0_H0 ;  /* 0x20000004ffb57230 */ /* 0x100fe20000004100 */
[----:B------:R-:W-:Y:S01]  /*7200*/  F2FP.SATFINITE.E4M3.F32.PACK_AB_MERGE_C R15, R101, R100, R15 ;  /* 0x00000064650f723e */ /* 0x000fe2000480700f */
[----:B------:R-:W-:Y:S02]  /*7210*/  HADD2.F32 R182, -RZ, R4.H1_H1 ;  /* 0x30000004ffb67230 */ /* 0x000fe40000004100 */
[----:B------:R-:W-:Y:S01]  /*7220*/  FFMA R90, R111, UR39, R90 ;  /* 0x000000276f5a7c23 */ /* 0x000fe2000800005a */
[----:B------:R-:W-:Y:S01]  /*7230*/  HADD2.F32 R156, -RZ, R5.H1_H1 ;  /* 0x30000005ff9c7230 */ /* 0x000fe20000004100 */
[----:B------:R-:W-:Y:S01]  /*7240*/  F2FP.F16.E4M3.UNPACK_B R5, R161.H1 ;  /* 0x000000a1ff05723e */ /* 0x000fe200030006ff */
[----:B------:R-:W-:Y:S01]  /*7250*/  HADD2.F32 R161, -RZ, R6.H0_H0 ;  /* 0x20000006ffa17230 */ /* 0x000fe20000004100 */
[----:B------:R-:W-:Y:S01]  /*7260*/  F2FP.F16.E4M3.UNPACK_B R6, R169 ;  /* 0x000000a9ff06723e */ /* 0x000fe200020006ff */
[C---:B------:R-:W-:Y:S01]  /*7270*/  FMUL R91, R106.reuse, R91 ;  /* 0x0000005b6a5b7220 */ /* 0x040fe20000400000 */
[C---:B------:R-:W-:Y:S01]  /*7280*/  FMUL R94, R106.reuse, R94 ;  /* 0x0000005e6a5e7220 */ /* 0x040fe20000400000 */
[--C-:B------:R-:W-:Y:S02]  /*7290*/  HADD2.F32 R163, -RZ, R5.reuse.H0_H0 ;  /* 0x20000005ffa37230 */ /* 0x100fe40000004100 */
[----:B------:R-:W-:Y:S01]  /*72a0*/  FMUL R95, R106, R95 ;  /* 0x0000005f6a5f7220 */ /* 0x000fe20000400000 */
[--C-:B------:R-:W-:Y:S02]  /*72b0*/  HADD2.F32 R170, -RZ, R6.reuse.H1_H1 ;  /* 0x30000006ffaa7230 */ /* 0x100fe40000004100 */
[----:B------:R-:W-:Y:S01]  /*72c0*/  FFMA R91, R112, UR39, R91 ;  /* 0x00000027705b7c23 */ /* 0x000fe2000800005b */
[----:B------:R-:W-:Y:S01]  /*72d0*/  FFMA R92, R113, UR39, R92 ;  /* 0x00000027715c7c23 */ /* 0x000fe2000800005c */
[----:B------:R-:W-:Y:S01]  /*72e0*/  FFMA R93, R114, UR39, R93 ;  /* 0x00000027725d7c23 */ /* 0x000fe2000800005d */
[----:B------:R-:W-:Y:S01]  /*72f0*/  F2FP.F16.E4M3.UNPACK_B R186, R185 ;  /* 0x000000b9ffba723e */ /* 0x000fe200020006ff */
[----:B------:R-:W-:Y:S01]  /*7300*/  HADD2.F32 R164, -RZ, R5.H1_H1 ;  /* 0x30000005ffa47230 */ /* 0x000fe20000004100 */
[----:B------:R-:W-:Y:S01]  /*7310*/  F2FP.F16.E4M3.UNPACK_B R5, R169.H1 ;  /* 0x000000a9ff05723e */ /* 0x000fe200030006ff */
[----:B------:R-:W-:Y:S01]  /*7320*/  HADD2.F32 R169, -RZ, R6.H0_H0 ;  /* 0x20000006ffa97230 */ /* 0x000fe20000004100 */
[----:B------:R-:W-:Y:S01]  /*7330*/  F2FP.F16.E4M3.UNPACK_B R6, R177 ;  /* 0x000000b1ff06723e */ /* 0x000fe200020006ff */
[----:B------:R-:W-:Y:S01]  /*7340*/  FFMA R94, R115, UR39, R94 ;  /* 0x00000027735e7c23 */ /* 0x000fe2000800005e */
[----:B------:R-:W-:Y:S01]  /*7350*/  F2FP.F16.E4M3.UNPACK_B R185, R185.H1 ;  /* 0x000000b9ffb9723e */ /* 0x000fe200030006ff */
[----:B------:R-:W-:Y:S01]  /*7360*/  HADD2.F32 R119, -RZ, R120.H0_H0 ;  /* 0x20000078ff777230 */ /* 0x000fe20000004100 */
[----:B------:R-:W-:Y:S01]  /*7370*/  F2FP.SATFINITE.E4M3.F32.PACK_AB_MERGE_C R20, R91, R90, RZ ;  /* 0x0000005a5b14723e */ /* 0x000fe200048070ff */
[--C-:B------:R-:W-:Y:S02]  /*7380*/  HADD2.F32 R178, -RZ, R6.reuse.H1_H1 ;  /* 0x30000006ffb27230 */ /* 0x100fe40000004100 */
[----:B------:R-:W-:Y:S01]  /*7390*/  FFMA R95, R116, UR39, R95 ;  /* 0x00000027745f7c23 */ /* 0x000fe2000800005f */
[--C-:B------:R-:W-:Y:S01]  /*73a0*/  HADD2.F32 R171, -RZ, R5.reuse.H0_H0 ;  /* 0x20000005ffab7230 */ /* 0x100fe20000004100 */
[----:B------:R-:W-:Y:S01]  /*73b0*/  F2FP.SATFINITE.E4M3.F32.PACK_AB_MERGE_C R20, R89, R88, R20 ;  /* 0x000000585914723e */ /* 0x000fe20004807014 */
[----:B------:R-:W-:Y:S01]  /*73c0*/  HADD2.F32 R172, -RZ, R5.H1_H1 ;  /* 0x30000005ffac7230 */ /* 0x000fe20000004100 */
[----:B------:R-:W-:Y:S01]  /*73d0*/  F2FP.F16.E4M3.UNPACK_B R5, R177.H1 ;  /* 0x000000b1ff05723e */ /* 0x000fe200030006ff */
[----:B------:R-:W-:Y:S02]  /*73e0*/  HADD2.F32 R177, -RZ, R6.H0_H0 ;  /* 0x20000006ffb17230 */ /* 0x000fe40000004100 */
[----:B------:R-:W-:Y:S01]  /*73f0*/  FFMA R80, R117, UR39, R80 ;  /* 0x0000002775507c23 */ /* 0x000fe20008000050 */
[----:B------:R-:W-:Y:S01]  /*7400*/  FFMA R81, R118, UR39, R81 ;  /* 0x0000002776517c23 */ /* 0x000fe20008000051 */
[----:B------:R-:W-:Y:S01]  /*7410*/  F2FP.SATFINITE.E4M3.F32.PACK_AB_MERGE_C R21, R95, R94, RZ ;  /* 0x0000005e5f15723e */ /* 0x000fe200048070ff */
[--C-:B------:R-:W-:Y:S02]  /*7420*/  HADD2.F32 R179, -RZ, R5.reuse.H0_H0 ;  /* 0x20000005ffb37230 */ /* 0x100fe40000004100 */
[C---:B------:R-:W-:Y:S01]  /*7430*/  FMUL R82, R106.reuse, R82 ;  /* 0x000000526a527220 */ /* 0x040fe20000400000 */
[----:B------:R-:W-:Y:S01]  /*7440*/  HADD2.F32 R120, -RZ, R120.H1_H1 ;  /* 0x30000078ff787230 */ /* 0x000fe20000004100 */
[----:B------:R-:W-:Y:S01]  /*7450*/  F2FP.SATFINITE.E4M3.F32.PACK_AB_MERGE_C R21, R93, R92, R21 ;  /* 0x0000005c5d15723e */ /* 0x000fe20004807015 */
[----:B------:R-:W-:Y:S02]  /*7460*/  HADD2.F32 R180, -RZ, R5.H1_H1 ;  /* 0x30000005ffb47230 */ /* 0x000fe40000004100 */
[----:B------:R-:W-:Y:S01]  /*7470*/  FFMA R82, R119, UR39, R82 ;  /* 0x0000002777527c23 */ /* 0x000fe20008000052 */
[----:B------:R-:W-:Y:S01]  /*7480*/  LDTM.16dp32bit_t0_t15.x8 R4, tmem[UR4+0xa0] ;  /* 0x0000a004000479ee */ /* 0x000fe20008980000 */
[----:B------:R-:W1:Y:S01]  /*7490*/  LDTM.16dp32bit_t16_t31.x8 R4, tmem[UR4+0xa8] ;  /* 0x0000a804000479ee */ /* 0x000e6200089a0000 */
[----:B------:R-:W-:Y:S01]  /*74a0*/  NOP ;  /* 0x0000000000007918 */ /* 0x000fe20000000000 */
[----:B-1----:R-:W-:Y:S01]  /*74b0*/  SYNCS.ARRIVE.TRANS64.RED.A1T0 RZ, [UR5], RZ ;  /* 0x000000ffffff79a7 */ /* 0x002fe20008100405 */
[----:B------:R-:W-:Y:S01]  /*74c0*/  STS.64 [R201+UR44+0x3180], R20 ;  /* 0x00318014c9007988 */ /* 0x000fe20008000a2c */
[--C-:B------:R-:W-:Y:S02]  /*74d0*/  HADD2.F32 R13, -RZ, R185.reuse.H0_H0 ;  /* 0x200000b9ff0d7230 */ /* 0x100fe40000004100 */
[----:B------:R-:W-:Y:S01]  /*74e0*/  FMUL R83, R106, R83 ;  /* 0x000000536a537220 */ /* 0x000fe20000400000 */
[----:B------:R-:W-:Y:S01]  /*74f0*/  F2FP.F16.E4M3.UNPACK_B R128, R128.H1 ;  /* 0x00000080ff80723e */ /* 0x000fe200030006ff */
[----:B------:R-:W-:Y:S01]  /*7500*/  HADD2.F32 R12, -RZ, R185.H1_H1 ;  /* 0x300000b9ff0c7230 */ /* 0x000fe20000004100 */
[----:B------:R-:W-:Y:S01]  /*7510*/  F2FP.SATFINITE.E4M3.F32.PACK_AB_MERGE_C R185, R99, R98, RZ ;  /* 0x0000006263b9723e */ /* 0x000fe200048070ff */
[----:B------:R-:W-:Y:S01]  /*7520*/  FFMA R83, R120, UR39, R83 ;  /* 0x0000002778537c23 */ /* 0x000fe20008000053 */
[----:B------:R-:W-:Y:S01]  /*7530*/  FFMA R84, R121, UR39, R84 ;  /* 0x0000002779547c23 */ /* 0x000fe20008000054 */
[----:B------:R-:W-:Y:S01]  /*7540*/  FFMA R85, R122, UR39, R85 ;  /* 0x000000277a557c23 */ /* 0x000fe20008000055 */
[----:B------:R-:W-:Y:S01]  /*7550*/  F2FP.SATFINITE.E4M3.F32.PACK_AB_MERGE_C R14, R97, R96, R185 ;  /* 0x00000060610e723e */ /* 0x000fe200048070b9 */
[--C-:B------:R-:W-:Y:S01]  /*7560*/  HADD2.F32 R3, -RZ, R186.reuse.H0_H0 ;  /* 0x200000baff037230 */ /* 0x100fe20000004100 */
[----:B------:R-:W-:Y:S01]  /*7570*/  F2FP.SATFINITE.E4M3.F32.PACK_AB_MERGE_C R109, R83, R82, RZ ;  /* 0x00000052536d723e */ /* 0x000fe200048070ff */
[----:B------:R-:W-:Y:S02]  /*7580*/  HADD2.F32 R0, -RZ, R186.H1_H1 ;  /* 0x300000baff007230 */ /* 0x000fe40000004100 */
[C---:B------:R-:W-:Y:S01]  /*7590*/  FMUL R86, R106.reuse, R86 ;  /* 0x000000566a567220 */ /* 0x040fe20000400000 */
[----:B------:R1:W-:Y:S01]  /*75a0*/  STS.64 [R201+UR44+0x2d80], R14 ;  /* 0x002d800ec9007988 */ /* 0x0003e20008000a2c */
[C---:B------:R-:W-:Y:S01]  /*75b0*/  FMUL R87, R106.reuse, R87 ;  /* 0x000000576a577220 */ /* 0x040fe20000400000 */
[--C-:B------:R-:W-:Y:S02]  /*75c0*/  HADD2.F32 R127, -RZ, R128.reuse.H0_H0 ;  /* 0x20000080ff7f7230 */ /* 0x100fe40000004100 */
[----:B------:R-:W-:Y:S01]  /*75d0*/  FFMA R86, R123, UR39, R86 ;  /* 0x000000277b567c23 */ /* 0x000fe20008000056 */
[----:B------:R-:W-:Y:S01]  /*75e0*/  FMUL R74, R106, R74 ;  /* 0x0000004a6a4a7220 */ /* 0x000fe20000400000 */
[----:B------:R-:W-:Y:S02]  /*75f0*/  HADD2.F32 R128, -RZ, R128.H1_H1 ;  /* 0x30000080ff807230 */ /* 0x000fe40000004100 */
[----:B------:R-:W-:Y:S01]  /*7600*/  FFMA R87, R124, UR39, R87 ;  /* 0x000000277c577c23 */ /* 0x000fe20008000057 */
[----:B------:R-:W-:Y:S01]  /*7610*/  FFMA R72, R125, UR39, R72 ;  /* 0x000000277d487c23 */ /* 0x000fe20008000048 */
[----:B------:R-:W-:Y:S01]  /*7620*/  FFMA R73, R126, UR39, R73 ;  /* 0x000000277e497c23 */ /* 0x000fe20008000049 */
[----:B------:R-:W-:Y:S01]  /*7630*/  FFMA R74, R127, UR39, R74 ;  /* 0x000000277f4a7c23 */ /* 0x000fe2000800004a */
[C---:B------:R-:W-:Y:S01]  /*7640*/  FMUL R4, R106.reuse, R4 ;  /* 0x000000046a047220 */ /* 0x040fe20000400000 */
[----:B------:R-:W-:Y:S01]  /*7650*/  F2FP.SATFINITE.E4M3.F32.PACK_AB_MERGE_C R110, R87, R86, RZ ;  /* 0x00000056576e723e */ /* 0x000fe200048070ff */
[C---:B------:R-:W-:Y:S01]  /*7660*/  FMUL R5, R106.reuse, R5 ;  /* 0x000000056a057220 */ /* 0x040fe20000400000 */
[C---:B------:R-:W-:Y:S01]  /*7670*/  FMUL R8, R106.reuse, R8 ;  /* 0x000000086a087220 */ /* 0x040fe20000400000 */
[C---:B------:R-:W-:Y:S01]  /*7680*/  FMUL R9, R106.reuse, R9 ;  /* 0x000000096a097220 */ /* 0x040fe20000400000 */
[C---:B------:R-:W-:Y:S01]  /*7690*/  FMUL R75, R106.reuse, R75 ;  /* 0x0000004b6a4b7220 */ /* 0x040fe20000400000 */
[----:B------:R-:W-:Y:S01]  /*76a0*/  F2FP.F16.E4M3.UNPACK_B R136, R136.H1 ;  /* 0x00000088ff88723e */ /* 0x000fe200030006ff */
[C---:B------:R-:W-:Y:S01]  /*76b0*/  FMUL R78, R106.reuse, R78 ;  /* 0x0000004e6a4e7220 */ /* 0x040fe20000400000 */
[----:B------:R-:W-:Y:S01]  /*76c0*/  FMUL R79, R106, R79 ;  /* 0x0000004f6a4f7220 */ /* 0x000fe20000400000 */
[----:B------:R-:W-:Y:S01]  /*76d0*/  FFMA R75, R128, UR39, R75 ;  /* 0x00000027804b7c23 */ /* 0x000fe2000800004b */
[----:B------:R-:W-:Y:S01]  /*76e0*/  FFMA R76, R129, UR39, R76 ;  /* 0x00000027814c7c23 */ /* 0x000fe2000800004c */
[----:B------:R-:W-:Y:S01]  /*76f0*/  FFMA R77, R130, UR39, R77 ;  /* 0x00000027824d7c23 */ /* 0x000fe2000800004d */
[--C-:B------:R-:W-:Y:S02]  /*7700*/  HADD2.F32 R135, -RZ, R136.reuse.H0_H0 ;  /* 0x20000088ff877230 */ /* 0x100fe40000004100 */
[----:B------:R-:W-:Y:S01]  /*7710*/  FFMA R78, R131, UR39, R78 ;  /* 0x00000027834e7c23 */ /* 0x000fe2000800004e */
[----:B------:R-:W-:Y:S01]  /*7720*/  F2FP.SATFINITE.E4M3.F32.PACK_AB_MERGE_C R111, R75, R74, RZ ;  /* 0x0000004a4b6f723e */ /* 0x000fe200048070ff */
[----:B------:R-:W-:Y:S01]  /*7730*/  FFMA R79, R132, UR39, R79 ;  /* 0x00000027844f7c23 */ /* 0x000fe2000800004f */
[----:B------:R-:W-:Y:S01]  /*7740*/  FFMA R64, R133, UR39, R64 ;  /* 0x0000002785407c23 */ /* 0x000fe20008000040 */
[----:B-1----:R-:W-:Y:S01]  /*7750*/  F2FP.SATFINITE.E4M3.F32.PACK_AB_MERGE_C R15, R85, R84, R110 ;  /* 0x00000054550f723e */ /* 0x002fe2000480706e */
[----:B------:R-:W-:Y:S01]  /*7760*/  FFMA R65, R134, UR39, R65 ;  /* 0x0000002786417c23 */ /* 0x000fe20008000041 */
[----:B------:R-:W-:Y:S01]  /*7770*/  F2FP.SATFINITE.E4M3.F32.PACK_AB_MERGE_C R20, R73, R72, R111 ;  /* 0x000000484914723e */ /* 0x000fe2000480706f */
[C---:B------:R-:W-:Y:S01]  /*7780*/  FMUL R66, R106.reuse, R66 ;  /* 0x000000426a427220 */ /* 0x040fe20000400000 */
[----:B------:R-:W-:Y:S01]  /*7790*/  HADD2.F32 R136, -RZ, R136.H1_H1 ;  /* 0x30000088ff887230 */ /* 0x000fe20000004100 */
[----:B------:R-:W-:Y:S01]  /*77a0*/  F2FP.SATFINITE.E4M3.F32.PACK_AB_MERGE_C R14, R81, R80, R109 ;  /* 0x00000050510e723e */ /* 0x000fe2000480706d */
[----:B------:R-:W-:Y:S01]  /*77b0*/  FMUL R67, R106, R67 ;  /* 0x000000436a437220 */ /* 0x000fe20000400000 */
[----:B------:R-:W-:Y:S01]  /*77c0*/  F2FP.F16.E4M3.UNPACK_B R144, R144.H1 ;  /* 0x00000090ff90723e */ /* 0x000fe200030006ff */
[----:B------:R-:W-:Y:S01]  /*77d0*/  FFMA R66, R135, UR39, R66 ;  /* 0x0000002787427c23 */ /* 0x000fe20008000042 */
[----:B------:R-:W-:Y:S01]  /*77e0*/  F2FP.SATFINITE.E4M3.F32.PACK_AB_MERGE_C R21, R79, R78, RZ ;  /* 0x0000004e4f15723e */ /* 0x000fe200048070ff */
[----:B------:R1:W-:Y:S01]  /*77f0*/  STS.64 [R201+UR44+0x3580], R14 ;  /* 0x0035800ec9007988 */ /* 0x0003e20008000a2c */
[----:B------:R-:W-:Y:S01]  /*7800*/  FFMA R67, R136, UR39, R67 ;  /* 0x0000002788437c23 */ /* 0x000fe20008000043 */
[----:B------:R-:W-:Y:S01]  /*7810*/  FFMA R68, R137, UR39, R68 ;  /* 0x0000002789447c23 */ /* 0x000fe20008000044 */
[----:B------:R-:W-:Y:S01]  /*7820*/  F2FP.SATFINITE.E4M3.F32.PACK_AB_MERGE_C R21, R77, R76, R21 ;  /* 0x0000004c4d15723e */ /* 0x000fe20004807015 */
[----:B------:R-:W-:Y:S01]  /*7830*/  FFMA R69, R138, UR39, R69 ;  /* 0x000000278a457c23 */ /* 0x000fe20008000045 */
[C---:B------:R-:W-:Y:S01]  /*7840*/  FMUL R70, R106.reuse, R70 ;  /* 0x000000466a467220 */ /* 0x040fe20000400000 */
[----:B------:R-:W-:Y:S01]  /*7850*/  F2FP.SATFINITE.E4M3.F32.PACK_AB_MERGE_C R110, R67, R66, RZ ;  /* 0x00000042436e723e */ /* 0x000fe200048070ff */
[----:B------:R-:W-:Y:S01]  /*7860*/  FMUL R71, R106, R71 ;  /* 0x000000476a477220 */ /* 0x000fe20000400000 */
[--C-:B------:R-:W-:Y:S01]  /*7870*/  HADD2.F32 R143, -RZ, R144.reuse.H0_H0 ;  /* 0x20000090ff8f7230 */ /* 0x100fe20000004100 */
[----:B------:R3:W-:Y:S01]  /*7880*/  STS.64 [R201+UR44+0x3980], R20 ;  /* 0x00398014c9007988 */ /* 0x0007e20008000a2c */
[----:B------:R-:W-:Y:S01]  /*7890*/  F2FP.SATFINITE.E4M3.F32.PACK_AB_MERGE_C R110, R65, R64, R110 ;  /* 0x00000040416e723e */ /* 0x000fe2000480706e */
[----:B------:R-:W-:Y:S01]  /*78a0*/  FFMA R70, R139, UR39, R70 ;  /* 0x000000278b467c23 */ /* 0x000fe20008000046 */
[----:B------:R-:W-:Y:S01]  /*78b0*/  FFMA R71, R140, UR39, R71 ;  /* 0x000000278c477c23 */ /* 0x000fe20008000047 */
[----:B------:R-:W-:Y:S01]  /*78c0*/  FFMA R56, R141, UR39, R56 ;  /* 0x000000278d387c23 */ /* 0x000fe20008000038 */
[----:B------:R-:W-:Y:S01]  /*78d0*/  FFMA R57, R142, UR39, R57 ;  /* 0x000000278e397c23 */ /* 0x000fe20008000039 */
[C---:B------:R-:W-:Y:S01]  /*78e0*/  FMUL R58, R106.reuse, R58 ;  /* 0x0000003a6a3a7220 */ /* 0x040fe20000400000 */
[----:B------:R-:W-:Y:S01]  /*78f0*/  HADD2.F32 R144, -RZ, R144.H1_H1 ;  /* 0x30000090ff907230 */ /* 0x000fe20000004100 */
[----:B------:R-:W-:Y:S01]  /*7900*/  F2FP.SATFINITE.E4M3.F32.PACK_AB_MERGE_C R111, R71, R70, RZ ;  /* 0x00000046476f723e */ /* 0x000fe200048070ff */
[----:B------:R-:W-:Y:S01]  /*7910*/  FMUL R59, R106, R59 ;  /* 0x0000003b6a3b7220 */ /* 0x000fe20000400000 */
[----:B------:R-:W-:Y:S01]  /*7920*/  F2FP.F16.E4M3.UNPACK_B R152, R152.H1 ;  /* 0x00000098ff98723e */ /* 0x000fe200030006ff */
[----:B------:R-:W-:Y:S01]  /*7930*/  FFMA R58, R143, UR39, R58 ;  /* 0x000000278f3a7c23 */ /* 0x000fe2000800003a */
[----:B------:R-:W-:Y:S01]  /*7940*/  F2FP.SATFINITE.E4M3.F32.PACK_AB_MERGE_C R111, R69, R68, R111 ;  /* 0x00000044456f723e */ /* 0x000fe2000480706f */
[----:B------:R-:W-:Y:S01]  /*7950*/  FFMA R59, R144, UR39, R59 ;  /* 0x00000027903b7c23 */ /* 0x000fe2000800003b */
[----:B------:R-:W-:Y:S01]  /*7960*/  FFMA R60, R145, UR39, R60 ;  /* 0x00000027913c7c23 */ /* 0x000fe2000800003c */
[----:B------:R-:W-:Y:S01]  /*7970*/  FFMA R61, R146, UR39, R61 ;  /* 0x00000027923d7c23 */ /* 0x000fe2000800003d */
[C---:B------:R-:W-:Y:S01]  /*7980*/  FMUL R62, R106.reuse, R62 ;  /* 0x0000003e6a3e7220 */ /* 0x040fe20000400000 */
[----:B------:R4:W-:Y:S01]  /*7990*/  STS.64 [R201+UR44+0x3d80], R110 ;  /* 0x003d806ec9007988 */ /* 0x0009e20008000a2c */
[----:B------:R-:W-:Y:S01]  /*79a0*/  F2FP.SATFINITE.E4M3.F32.PACK_AB_MERGE_C R112, R59, R58, RZ ;  /* 0x0000003a3b70723e */ /* 0x000fe200048070ff */
[----:B------:R-:W-:Y:S01]  /*79b0*/  FMUL R63, R106, R63 ;  /* 0x0000003f6a3f7220 */ /* 0x000fe20000400000 */
[--C-:B------:R-:W-:Y:S02]  /*79c0*/  HADD2.F32 R151, -RZ, R152.reuse.H0_H0 ;  /* 0x20000098ff977230 */ /* 0x100fe40000004100 */
[----:B------:R-:W-:Y:S01]  /*79d0*/  FFMA R62, R147, UR39, R62 ;  /* 0x00000027933e7c23 */ /* 0x000fe2000800003e */
[----:B------:R-:W-:Y:S01]  /*79e0*/  F2FP.SATFINITE.E4M3.F32.PACK_AB_MERGE_C R112, R57, R56, R112 ;  /* 0x000000383970723e */ /* 0x000fe20004807070 */
        /* <DEDUP_REMOVED lines=19> */
[----:B-1----:R-:W-:Y:S01]  /*7b20*/  F2FP.SATFINITE.E4M3.F32.PACK_AB_MERGE_C R14, R49, R48, R109 ;  /* 0x00000030310e723e */ /* 0x002fe2000480706d */
        /* <DEDUP_REMOVED lines=12> */
[C---:B------:R-:W-:Y:S01]  /*7bf0*/  FMUL R46, R106.reuse, R46 ;  /* 0x0000002e6a2e7220 */ /* 0x040fe20000400000 */
[----:B------:R-:W-:Y:S01]  /*7c00*/  FMUL R47, R106, R47 ;  /* 0x0000002f6a2f7220 */ /* 0x000fe20000400000 */
[----:B------:R2:W-:Y:S01]  /*7c10*/  STS.64 [R201+UR44+0x4580], R14 ;  /* 0x0045800ec9007988 */ /* 0x0005e20008000a2c */
[----:B------:R-:W-:Y:S01]  /*7c20*/  FFMA R45, R162, UR39, R45 ;  /* 0x00000027a22d7c23 */ /* 0x000fe2000800002d */
[--C-:B------:R-:W-:Y:S01]  /*7c30*/  HADD2.F32 R167, -RZ, R168.reuse.H0_H0 ;  /* 0x200000a8ffa77230 */ /* 0x100fe20000004100 */
[----:B---3--:R-:W-:Y:S01]  /*7c40*/  F2FP.SATFINITE.E4M3.F32.PACK_AB_MERGE_C R20, R43, R42, RZ ;  /* 0x0000002a2b14723e */ /* 0x008fe200048070ff */
[----:B------:R-:W-:Y:S01]  /*7c50*/  FFMA R46, R163, UR39, R46 ;  /* 0x00000027a32e7c23 */ /* 0x000fe2000800002e */
[----:B------:R-:W-:Y:S01]  /*7c60*/  FFMA R47, R164, UR39, R47 ;  /* 0x00000027a42f7c23 */ /* 0x000fe2000800002f */
[----:B------:R-:W-:Y:S01]  /*7c70*/  FFMA R32, R165, UR39, R32 ;  /* 0x00000027a5207c23 */ /* 0x000fe20008000020 */
[C---:B------:R-:W-:Y:S01]  /*7c80*/  FMUL R34, R106.reuse, R34 ;  /* 0x000000226a227220 */ /* 0x040fe20000400000 */
[----:B------:R-:W-:Y:S02]  /*7c90*/  HADD2.F32 R168, -RZ, R168.H1_H1 ;  /* 0x300000a8ffa87230 */ /* 0x000fe40000004100 */
[----:B------:R-:W-:Y:S01]  /*7ca0*/  FMUL R35, R106, R35 ;  /* 0x000000236a237220 */ /* 0x000fe20000400000 */
[----:B------:R-:W-:Y:S01]  /*7cb0*/  F2FP.F16.E4M3.UNPACK_B R176, R176.H1 ;  /* 0x000000b0ffb0723e */ /* 0x000fe200030006ff */
[----:B------:R-:W-:Y:S01]  /*7cc0*/  FFMA R33, R166, UR39, R33 ;  /* 0x00000027a6217c23 */ /* 0x000fe20008000021 */
[----:B------:R-:W-:Y:S01]  /*7cd0*/  FFMA R34, R167, UR39, R34 ;  /* 0x00000027a7227c23 */ /* 0x000fe20008000022 */
[----:B------:R-:W-:Y:S01]  /*7ce0*/  FMUL R38, R106, R38 ;  /* 0x000000266a267220 */ /* 0x000fe20000400000 */
[----:B------:R-:W-:Y:S01]  /*7cf0*/  FFMA R35, R168, UR39, R35 ;  /* 0x00000027a8237c23 */ /* 0x000fe20008000023 */
[----:B------:R-:W-:Y:S01]  /*7d00*/  FMUL R39, R106, R39 ;  /* 0x000000276a277220 */ /* 0x000fe20000400000 */
[----:B------:R-:W-:Y:S01]  /*7d10*/  FFMA R36, R169, UR39, R36 ;  /* 0x00000027a9247c23 */ /* 0x000fe20008000024 */
[----:B------:R-:W-:Y:S01]  /*7d20*/  FFMA R37, R170, UR39, R37 ;  /* 0x00000027aa257c23 */ /* 0x000fe20008000025 */
[--C-:B------:R-:W-:Y:S02]  /*7d30*/  HADD2.F32 R175, -RZ, R176.reuse.H0_H0 ;  /* 0x200000b0ffaf7230 */ /* 0x100fe40000004100 */
[----:B------:R-:W-:Y:S01]  /*7d40*/  FFMA R38, R171, UR39, R38 ;  /* 0x00000027ab267c23 */ /* 0x000fe20008000026 */
[----:B------:R-:W-:Y:S01]  /*7d50*/  FMUL R26, R106, R26 ;  /* 0x0000001a6a1a7220 */ /* 0x000fe20000400000 */
[----:B------:R-:W-:Y:S02]  /*7d60*/  HADD2.F32 R176, -RZ, R176.H1_H1 ;  /* 0x300000b0ffb07230 */ /* 0x000fe40000004100 */
[----:B------:R-:W-:Y:S01]  /*7d70*/  FFMA R39, R172, UR39, R39 ;  /* 0x00000027ac277c23 */ /* 0x000fe20008000027 */
[----:B------:R-:W-:Y:S01]  /*7d80*/  FMUL R27, R106, R27 ;  /* 0x0000001b6a1b7220 */ /* 0x000fe20000400000 */
[----:B------:R-:W-:Y:S01]  /*7d90*/  FFMA R24, R173, UR39, R24 ;  /* 0x00000027ad187c23 */ /* 0x000fe20008000018 */
        /* <DEDUP_REMOVED lines=10> */
[----:B------:R-:W-:Y:S02]  /*7e40*/  HADD2.F32 R184, -RZ, R184.H1_H1 ;  /* 0x300000b8ffb87230 */ /* 0x000fe40000004100 */
[----:B------:R-:W-:Y:S01]  /*7e50*/  FMUL R6, R106, R6 ;  /* 0x000000066a067220 */ /* 0x000fe20000400000 */
[----:B------:R-:W-:Y:S01]  /*7e60*/  FFMA R31, R180, UR39, R31 ;  /* 0x00000027b41f7c23 */ /* 0x000fe2000800001f */
[----:B------:R-:W-:Y:S01]  /*7e70*/  FMUL R7, R106, R7 ;  /* 0x000000076a077220 */ /* 0x000fe20000400000 */
[----:B------:R-:W-:Y:S01]  /*7e80*/  FFMA R4, R181, UR39, R4 ;  /* 0x00000027b5047c23 */ /* 0x000fe20008000004 */
[----:B------:R-:W-:Y:S01]  /*7e90*/  FFMA R5, R182, UR39, R5 ;  /* 0x00000027b6057c23 */ /* 0x000fe20008000005 */
[----:B------:R-:W-:Y:S01]  /*7ea0*/  FFMA R6, R183, UR39, R6 ;  /* 0x00000027b7067c23 */ /* 0x000fe20008000006 */
[----:B------:R-:W-:Y:S01]  /*7eb0*/  FMUL R10, R106, R10 ;  /* 0x0000000a6a0a7220 */ /* 0x000fe20000400000 */
[----:B------:R-:W-:Y:S01]  /*7ec0*/  FFMA R7, R184, UR39, R7 ;  /* 0x00000027b8077c23 */ /* 0x000fe20008000007 */
[----:B------:R-:W-:Y:S01]  /*7ed0*/  FMUL R11, R106, R11 ;  /* 0x0000000b6a0b7220 */ /* 0x000fe20000400000 */
[----:B------:R-:W-:Y:S01]  /*7ee0*/  FFMA R8, R3, UR39, R8 ;  /* 0x0000002703087c23 */ /* 0x000fe20008000008 */
[----:B------:R-:W-:Y:S01]  /*7ef0*/  FFMA R9, R0, UR39, R9 ;  /* 0x0000002700097c23 */ /* 0x000fe20008000009 */
[----:B------:R-:W-:Y:S01]  /*7f00*/  FFMA R10, R13, UR39, R10 ;  /* 0x000000270d0a7c23 */ /* 0x000fe2000800000a */
[----:B------:R-:W-:Y:S01]  /*7f10*/  FFMA R11, R12, UR39, R11 ;  /* 0x000000270c0b7c23 */ /* 0x000fe2000800000b */
[----:B------:R-:W-:Y:S01]  /*7f20*/  F2FP.SATFINITE.E4M3.F32.PACK_AB_MERGE_C R26, R27, R26, RZ ;  /* 0x0000001a1b1a723e */ /* 0x000fe200048070ff */
[----:B------:R-:W-:Y:S01]  /*7f30*/  UIADD3 UR62, UPT, UPT, UR38, 0x1, URZ ;  /* 0x00000001263e7890 */ /* 0x000fe2000fffe0ff */
[----:B------:R-:W-:Y:S01]  /*7f40*/  F2FP.SATFINITE.E4M3.F32.PACK_AB_MERGE_C R6, R7, R6, RZ ;  /* 0x000000060706723e */ /* 0x000fe200048070ff */
[----:B------:R-:W-:Y:S01]  /*7f50*/  BSSY.RECONVERGENT B0, `(.L_x_99) ;  /* 0x0000057000007945 */ /* 0x000fe20003800200 */
[----:B------:R-:W-:Y:S02]  /*7f60*/  F2FP.SATFINITE.E4M3.F32.PACK_AB_MERGE_C R21, R47, R46, RZ ;  /* 0x0000002e2f15723e */ /* 0x000fe400048070ff */
[----:B----4-:R-:W-:Y:S02]  /*7f70*/  F2FP.SATFINITE.E4M3.F32.PACK_AB_MERGE_C R110, R35, R34, RZ ;  /* 0x00000022236e723e */ /* 0x010fe400048070ff */
[----:B------:R-:W-:Y:S02]  /*7f80*/  F2FP.SATFINITE.E4M3.F32.PACK_AB_MERGE_C R111, R39, R38, RZ ;  /* 0x00000026276f723e */ /* 0x000fe400048070ff */
[----:B------:R-:W-:Y:S02]  /*7f90*/  F2FP.SATFINITE.E4M3.F32.PACK_AB_MERGE_C R30, R31, R30, RZ ;  /* 0x0000001e1f1e723e */ /* 0x000fe400048070ff */
[----:B------:R-:W-:Y:S02]  /*7fa0*/  F2FP.SATFINITE.E4M3.F32.PACK_AB_MERGE_C R10, R11, R10, RZ ;  /* 0x0000000a0b0a723e */ /* 0x000fe400048070ff */
[----:B------:R-:W-:Y:S02]  /*7fb0*/  F2FP.SATFINITE.E4M3.F32.PACK_AB_MERGE_C R24, R25, R24, R26 ;  /* 0x000000181918723e */ /* 0x000fe4000480701a */
[----:B------:R-:W-:Y:S02]  /*7fc0*/  F2FP.SATFINITE.E4M3.F32.PACK_AB_MERGE_C R4, R5, R4, R6 ;  /* 0x000000040504723e */ /* 0x000fe40004807006 */
[----:B------:R-:W-:Y:S02]  /*7fd0*/  F2FP.SATFINITE.E4M3.F32.PACK_AB_MERGE_C R20, R41, R40, R20 ;  /* 0x000000282914723e */ /* 0x000fe40004807014 */
[----:B------:R-:W-:Y:S02]  /*7fe0*/  F2FP.SATFINITE.E4M3.F32.PACK_AB_MERGE_C R21, R45, R44, R21 ;  /* 0x0000002c2d15723e */ /* 0x000fe40004807015 */
[----:B------:R-:W-:Y:S02]  /*7ff0*/  F2FP.SATFINITE.E4M3.F32.PACK_AB_MERGE_C R110, R33, R32, R110 ;  /* 0x00000020216e723e */ /* 0x000fe4000480706e */
[----:B------:R-:W-:Y:S01]  /*8000*/  F2FP.SATFINITE.E4M3.F32.PACK_AB_MERGE_C R111, R37, R36, R111 ;  /* 0x00000024256f723e */ /* 0x000fe2000480706f */
[----:B------:R2:W-:Y:S01]  /*8010*/  STS.64 [R201+UR44+0x4980], R20 ;  /* 0x00498014c9007988 */ /* 0x0005e20008000a2c */
[----:B------:R-:W-:Y:S02]  /*8020*/  F2FP.SATFINITE.E4M3.F32.PACK_AB_MERGE_C R25, R29, R28, R30 ;  /* 0x0000001c1d19723e */ /* 0x000fe4000480701e */
[----:B------:R-:W-:Y:S03]  /*8030*/  F2FP.SATFINITE.E4M3.F32.PACK_AB_MERGE_C R5, R9, R8, R10 ;  /* 0x000000080905723e */ /* 0x000fe6000480700a */
[----:B------:R2:W-:Y:S06]  /*8040*/  STS.64 [R201+UR44+0x4d80], R110 ;  /* 0x004d806ec9007988 */ /* 0x0005ec0008000a2c */
[----:B------:R2:W-:Y:S06]  /*8050*/  STS.64 [R201+UR44+0x5180], R24 ;  /* 0x00518018c9007988 */ /* 0x0005ec0008000a2c */
[----:B------:R2:W-:Y:S01]  /*8060*/  STS.64 [R201+UR44+0x5580], R4 ;  /* 0x00558004c9007988 */ /* 0x0005e20008000a2c */
[----:B------:R-:W-:Y:S01]  /*8070*/  @!PT LDS RZ, [RZ] ;  /* 0x00000000fffff984 */ /* 0x000fe20000000800 */
[----:B------:R-:W-:Y:S01]  /*8080*/  @!PT LDS RZ, [RZ] ;  /* 0x00000000fffff984 */ /* 0x000fe20000000800 */
[----:B------:R-:W-:Y:S01]  /*8090*/  @!PT LDS RZ, [RZ] ;  /* 0x00000000fffff984 */ /* 0x000fe20000000800 */
[----:B------:R-:W-:Y:S01]  /*80a0*/  @!PT LDS RZ, [RZ] ;  /* 0x00000000fffff984 */ /* 0x000fe20000000800 */
[----:B------:R1:W-:Y:S06]  /*80b0*/  MEMBAR.ALL.CTA ;  /* 0x0000000000007992 */ /* 0x0003ec0000008000 */
[----:B-1----:R-:W1:Y:S02]  /*80c0*/  FENCE.VIEW.ASYNC.S ;  /* 0x00000000000073c6 */ /* 0x002e640000000000 */
[----:B-1----:R-:W-:Y:S06]  /*80d0*/  BAR.SYNC.DEFER_BLOCKING 0x1, 0x80 ;  /* 0x0042000000007b1d */ /* 0x002fec0000010000 */
[----:B------:R-:W-:Y:S05]  /*80e0*/  @P0 BRA `(.L_x_100) ;  /* 0x0000000000f40947 */ /* 0x000fea0003800000 */
[----:B------:R-:W-:Y:S01]  /*80f0*/  R2UR UR22, R197 ;  /* 0x00000000c51672ca */ /* 0x000fe200000e0000 */
[----:B------:R-:W-:Y:S01]  /*8100*/  UIADD3 UR64, UP0, UPT, UR60, 0x680, URZ ;  /* 0x000006803c407890 */ /* 0x000fe2000ff1e0ff */
[----:B------:R-:W-:Y:S01]  /*8110*/  R2UR UR21, R195 ;  /* 0x00000000c31572ca */ /* 0x000fe200000e0000 */
[----:B------:R-:W-:Y:S02]  /*8120*/  UIADD3 UR20, UPT, UPT, UR44, 0x2d80, URZ ;  /* 0x00002d802c147890 */ /* 0x000fe4000fffe0ff */
[----:B------:R-:W-:Y:S01]  /*8130*/  UIADD3.X UR65, UPT, UPT, URZ, UR61, URZ, UP0, !UPT ;  /* 0x0000003dff417290 */ /* 0x000fe200087fe4ff */
[----:B------:R-:W-:Y:S01]  /*8140*/  UMOV UR23, UR36 ;  /* 0x0000002400177c82 */ /* 0x000fe20008000000 */
[----:B------:R-:W-:Y:S01]  /*8150*/  UIADD3 UR16, UPT, UPT, UR44, 0x3180, URZ ;  /* 0x000031802c107890 */ /* 0x000fe2000fffe0ff */
[----:B------:R-:W-:Y:S01]  /*8160*/  UMOV UR19, UR36 ;  /* 0x0000002400137c82 */ /* 0x000fe20008000000 */
[----:B------:R-:W-:Y:S04]  /*8170*/  UIADD3 UR12, UPT, UPT, UR44, 0x3580, URZ ;  /* 0x000035802c0c7890 */ /* 0x000fe8000fffe0ff */
[----:B------:R-:W-:Y:S02]  /*8180*/  USHF.L.U32 UR22, UR22, 0x6, URZ ;  /* 0x0000000616167899 */ /* 0x000fe400080006ff */
[----:B------:R-:W-:Y:S01]  /*8190*/  UIMAD UR21, UR21, 0xb0, URZ ;  /* 0x000000b0151578a4 */ /* 0x000fe2000f8e02ff */
[----:B------:R-:W-:Y:S01]  /*81a0*/  UMOV UR15, UR36 ;  /* 0x00000024000f7c82 */ /* 0x000fe20008000000 */
[----:B------:R-:W-:Y:S02]  /*81b0*/  UIADD3 UR8, UPT, UPT, UR44, 0x3980, URZ ;  /* 0x000039802c087890 */ /* 0x000fe4000fffe0ff */
[----:B------:R-:W-:Y:S01]  /*81c0*/  UIADD3 UR17, UPT, UPT, UR21, 0x10, URZ ;  /* 0x0000001015117890 */ /* 0x000fe2000fffe0ff */
[----:B------:R-:W-:Y:S01]  /*81d0*/  UMOV UR18, UR22 ;  /* 0x0000001600127c82 */ /* 0x000fe20008000000 */
[----:B------:R-:W-:Y:S03]  /*81e0*/  UIADD3 UR13, UPT, UPT, UR21, 0x20, URZ ;  /* 0x00000020150d7890 */ /* 0x000fe6000fffe0ff */
[----:B------:R1:W-:Y:S01]  /*81f0*/  UTMASTG.3D [UR20], [UR64] ;  /* 0x00000014400073b5 */ /* 0x0003e20008010000 */
[----:B------:R-:W-:Y:S01]  /*8200*/  UMOV UR14, UR22 ;  /* 0x00000016000e7c82 */ /* 0x000fe20008000000 */
[----:B------:R-:W-:Y:S01]  /*8210*/  UIADD3 UR9, UPT, UPT, UR21, 0x30, URZ ;  /* 0x0000003015097890 */ /* 0x000fe2000fffe0ff */
[----:B------:R-:W-:Y:S01]  /*8220*/  UMOV UR11, UR36 ;  /* 0x00000024000b7c82 */ /* 0x000fe20008000000 */
[----:B------:R-:W-:Y:S01]  /*8230*/  UMOV UR10, UR22 ;  /* 0x00000016000a7c82 */ /* 0x000fe20008000000 */
[----:B------:R-:W-:Y:S01]  /*8240*/  UIADD3 UR4, UPT, UPT, UR44, 0x3d80, URZ ;  /* 0x00003d802c047890 */ /* 0x000fe2000fffe0ff */
[----:B------:R1:W-:Y:S01]  /*8250*/  UTMASTG.3D [UR16], [UR64] ;  /* 0x00000010400073b5 */ /* 0x0003e20008010000 */
[----:B------:R-:W-:Y:S01]  /*8260*/  UIADD3 UR5, UPT, UPT, UR21, 0x40, URZ ;  /* 0x0000004015057890 */ /* 0x000fe2000fffe0ff */
[----:B------:R-:W-:Y:S01]  /*8270*/  UMOV UR7, UR36 ;  /* 0x0000002400077c82 */ /* 0x000fe20008000000 */
[----:B------:R-:W-:Y:S01]  /*8280*/  UMOV UR6, UR22 ;  /* 0x0000001600067c82 */ /* 0x000fe20008000000 */
[----:B------:R-:W-:Y:S02]  /*8290*/  UIADD3 UR24, UPT, UPT, UR44, 0x4180, URZ ;  /* 0x000041802c187890 */ /* 0x000fe4000fffe0ff */
[----:B------:R-:W-:Y:S01]  /*82a0*/  UIADD3 UR25, UPT, UPT, UR21, 0x50, URZ ;  /* 0x0000005015197890 */ /* 0x000fe2000fffe0ff */
[----:B------:R1:W-:Y:S01]  /*82b0*/  UTMASTG.3D [UR12], [UR64] ;  /* 0x0000000c400073b5 */ /* 0x0003e20008010000 */
[----:B------:R-:W-:Y:S01]  /*82c0*/  UMOV UR27, UR36 ;  /* 0x00000024001b7c82 */ /* 0x000fe20008000000 */
[----:B------:R-:W-:Y:S01]  /*82d0*/  UMOV UR26, UR22 ;  /* 0x00000016001a7c82 */ /* 0x000fe20008000000 */
[----:B------:R-:W-:Y:S02]  /*82e0*/  UIADD3 UR28, UPT, UPT, UR44, 0x4580, URZ ;  /* 0x000045802c1c7890 */ /* 0x000fe4000fffe0ff */
[----:B------:R-:W-:Y:S01]  /*82f0*/  UIADD3 UR29, UPT, UPT, UR21, 0x60, URZ ;  /* 0x00000060151d7890 */ /* 0x000fe2000fffe0ff */
[----:B------:R-:W-:Y:S01]  /*8300*/  UMOV UR31, UR36 ;  /* 0x00000024001f7c82 */ /* 0x000fe20008000000 */
[----:B------:R1:W-:Y:S01]  /*8310*/  UTMASTG.3D [UR8], [UR64] ;  /* 0x00000008400073b5 */ /* 0x0003e20008010000 */
[----:B------:R-:W-:Y:S01]  /*8320*/  UMOV UR30, UR22 ;  /* 0x00000016001e7c82 */ /* 0x000fe20008000000 */
[----:B------:R-:W-:Y:S02]  /*8330*/  UIADD3 UR32, UPT, UPT, UR44, 0x4980, URZ ;  /* 0x000049802c207890 */ /* 0x000fe4000fffe0ff */
[----:B------:R-:W-:Y:S01]  /*8340*/  UIADD3 UR33, UPT, UPT, UR21, 0x70, URZ ;  /* 0x0000007015217890 */ /* 0x000fe2000fffe0ff */
[----:B------:R-:W-:Y:S01]  /*8350*/  UMOV UR35, UR36 ;  /* 0x0000002400237c82 */ /* 0x000fe20008000000 */
[----:B------:R-:W-:Y:S01]  /*8360*/  UMOV UR34, UR22 ;  /* 0x0000001600227c82 */ /* 0x000fe20008000000 */
[----:B------:R1:W-:Y:S01]  /*8370*/  UTMASTG.3D [UR4], [UR64] ;  /* 0x00000004400073b5 */ /* 0x0003e20008010000 */
[----:B------:R-:W-:Y:S02]  /*8380*/  UIADD3 UR48, UPT, UPT, UR44, 0x4d80, URZ ;  /* 0x00004d802c307890 */ /* 0x000fe4000fffe0ff */
        /* <DEDUP_REMOVED lines=13> */
[----:B------:R1:W-:Y:S01]  /*8460*/  UTMASTG.3D [UR32], [UR64] ;  /* 0x00000020400073b5 */ /* 0x0003e20008010000 */
[----:B------:R1:W-:Y:S01]  /*8470*/  UTMASTG.3D [UR48], [UR64] ;  /* 0x00000030400073b5 */ /* 0x0003e20008010000 */
[----:B------:R1:W-:Y:S03]  /*8480*/  UTMASTG.3D [UR52], [UR64] ;  /* 0x00000034400073b5 */ /* 0x0003e60008010000 */
[----:B------:R1:W-:Y:S01]  /*8490*/  UTMASTG.3D [UR56], [UR64] ;  /* 0x00000038400073b5 */ /* 0x0003e20008010000 */
[----:B------:R0:W-:Y:S01]  /*84a0*/  UTMACMDFLUSH ;  /* 0x00000000000079b7 */ /* 0x0001e20000000000 */
[----:B-1----:R-:W-:Y:S04]  /*84b0*/  DEPBAR.LE SB0, 0x0 ;  /* 0x000080000000791a */ /* 0x002fe80000000000 */
.L_x_100:
[----:B------:R-:W-:Y:S05]  /*84c0*/  BSYNC.RECONVERGENT B0 ;  /* 0x0000000000007941 */ /* 0x000fea0003800200 */
.L_x_99:
[----:B------:R-:W-:Y:S01]  /*84d0*/  BAR.SYNC.DEFER_BLOCKING 0x1, 0x80 ;  /* 0x0042000000007b1d */ /* 0x000fe20000010000 */
[----:B------:R-:W-:Y:S01]  /*84e0*/  ISETP.NE.AND P1, PT, R208, RZ, PT ;  /* 0x000000ffd000720c */ /* 0x000fe20003f25270 */
[----:B------:R-:W-:Y:S01]  /*84f0*/  UISETP.NE.AND UP0, UPT, UR62, 0x4, UPT ;  /* 0x000000043e00788c */ /* 0x000fe2000bf05270 */
[----:B------:R-:W-:Y:S01]  /*8500*/  ISETP.NE.AND P0, PT, R209, 0x2, PT ;  /* 0x00000002d100780c */ /* 0x000fe20003f05270 */
[----:B------:R-:W-:Y:S02]  /*8510*/  IMAD.IADD R195, R105, 0x1, R187 ;  /* 0x0000000169c37824 */ /* 0x000fe400078e02bb */
[----:B------:R-:W-:Y:S01]  /*8520*/  USEL UR4, URZ, 0x1, UP0 ;  /* 0x00000001ff047887 */ /* 0x000fe20008000000 */
[----:B------:R-:W-:Y:S01]  /*8530*/  SEL R0, RZ, 0x1, P0 ;  /* 0x00000001ff007807 */ /* 0x000fe20000000000 */
[----:B------:R-:W-:Y:S01]  /*8540*/  USEL UR38, UR62, URZ, UP0 ;  /* 0x000000ff3e267287 */ /* 0x000fe20008000000 */
[----:B------:R-:W-:Y:S01]  /*8550*/  SEL R209, R209, RZ, P0 ;  /* 0x000000ffd1d17207 */ /* 0x000fe20000000000 */
[----:B------:R-:W-:Y:S01]  /*8560*/  IMAD.IADD R197, R107, 0x1, R194 ;  /* 0x000000016bc57824 */ /* 0x000fe200078e02c2 */
[----:B------:R-:W-:Y:S02]  /*8570*/  LOP3.LUT R205, R205, R0, RZ, 0x3c, !PT ;  /* 0x00000000cdcd7212 */ /* 0x000fe400078e3cff */
[----:B------:R-:W-:Y:S02]  /*8580*/  LOP3.LUT R206, R206, UR4, RZ, 0x3c, !PT ;  /* 0x00000004cece7c12 */ /* 0x000fe4000f8e3cff */
[----:B------:R-:W-:Y:S01]  /*8590*/  @P1 R2UR UR36, R203 ;  /* 0x00000000cb2412ca */ /* 0x000fe200000e0000 */
[----:B------:R-:W-:Y:S03]  /*85a0*/  @!UPT UIADD3 URZ, UPT, UPT, URZ, URZ, URZ ;  /* 0x000000fffffff290 */ /* 0x000fe6000fffe0ff */
[----:B------:R-:W-:Y:S11]  /*85b0*/  @P1 BRA `(.L_x_101) ;  /* 0xffffffc400841947 */ /* 0x000ff6000383ffff */
[----:B------:R-:W-:Y:S05]  /*85c0*/  EXIT ;  /* 0x000000000000794d */ /* 0x000fea0003800000 */
.L_x_19:
[----:B--2---:R2:W1:Y:S02]  /*85d0*/  SYNCS.PHASECHK.TRANS64.TRYWAIT P0, [R3+URZ+0xf0], R2 ;  /* 0x0000f002030075a7 */ /* 0x00446400080011ff */
[----:B-1----:R-:W-:Y:S05]  /*85e0*/  @!P0 NANOSLEEP.SYNCS 0x989680 ;  /* 0x009896800000895d */ /* 0x002fea0003900000 */
[----:B------:R-:W1:Y:S02]  /*85f0*/  @!P0 SYNCS.PHASECHK.TRANS64 P0, [R3+URZ+0xf0], R2 ;  /* 0x0000f002030085a7 */ /* 0x000e6400080010ff */
[----:B-1----:R-:W-:Y:S05]  /*8600*/  @!P0 BRA `(.L_x_19) ;  /* 0xfffffffc00f08947 */ /* 0x002fea000383ffff */
[----:B------:R-:W-:Y:S05]  /*8610*/  BRA `(.L_x_102) ;  /* 0xffffff8c00e47947 */ /* 0x000fea000383ffff */
.L_x_22:
[----:B-1----:R-:W-:Y:S07]  /*8620*/  MOV R2, UR33 ;  /* 0x0000002100027c02 */ /* 0x002fee0008000f00 */
.L_x_103:
[----:B-1----:R1:W2:Y:S02]  /*8630*/  SYNCS.PHASECHK.TRANS64.TRYWAIT P0, [R2+URZ+0x30], R5 ;  /* 0x00003005020075a7 */ /* 0x0022a400080011ff */
[----:B--2---:R-:W-:Y:S05]  /*8640*/  @!P0 NANOSLEEP.SYNCS 0x989680 ;  /* 0x009896800000895d */ /* 0x004fea0003900000 */
[----:B------:R-:W2:Y:S02]  /*8650*/  @!P0 SYNCS.PHASECHK.TRANS64 P0, [R2+URZ+0x30], R5 ;  /* 0x00003005020085a7 */ /* 0x000ea400080010ff */
[----:B--2---:R-:W-:Y:S05]  /*8660*/  @!P0 BRA `(.L_x_103) ;  /* 0xfffffffc00f08947 */ /* 0x004fea000383ffff */
[----:B------:R-:W-:Y:S05]  /*8670*/  BRA `(.L_x_21) ;  /* 0xffffff9000347947 */ /* 0x000fea000383ffff */
.L_x_28:
[----:B-1----:R-:W-:Y:S07]  /*8680*/  MOV R2, UR17 ;  /* 0x0000001100027c02 */ /* 0x002fee0008000f00 */
.L_x_104:
[----:B-1----:R1:W2:Y:S02]  /*8690*/  SYNCS.PHASECHK.TRANS64.TRYWAIT P0, [R2+URZ+0x30], R5 ;  /* 0x00003005020075a7 */ /* 0x0022a400080011ff */
[----:B--2---:R-:W-:Y:S05]  /*86a0*/  @!P0 NANOSLEEP.SYNCS 0x989680 ;  /* 0x009896800000895d */ /* 0x004fea0003900000 */
[----:B------:R-:W2:Y:S02]  /*86b0*/  @!P0 SYNCS.PHASECHK.TRANS64 P0, [R2+URZ+0x30], R5 ;  /* 0x00003005020085a7 */ /* 0x000ea400080010ff */
[----:B--2---:R-:W-:Y:S05]  /*86c0*/  @!P0 BRA `(.L_x_104) ;  /* 0xfffffffc00f08947 */ /* 0x004fea000383ffff */
[----:B------:R-:W-:Y:S05]  /*86d0*/  BRA `(.L_x_27) ;  /* 0xffffff9000dc7947 */ /* 0x000fea000383ffff */
.L_x_32:
[----:B-1----:R1:W2:Y:S02]  /*86e0*/  SYNCS.PHASECHK.TRANS64.TRYWAIT P0, [R2+URZ+0x80], R3 ;  /* 0x00008003020075a7 */ /* 0x0022a400080011ff */
[----:B--2---:R-:W-:Y:S05]  /*86f0*/  @!P0 NANOSLEEP.SYNCS 0x989680 ;  /* 0x009896800000895d */ /* 0x004fea0003900000 */
[----:B------:R-:W2:Y:S02]  /*8700*/  @!P0 SYNCS.PHASECHK.TRANS64 P0, [R2+URZ+0x80], R3 ;  /* 0x00008003020085a7 */ /* 0x000ea400080010ff */
[----:B--2---:R-:W-:Y:S05]  /*8710*/  @!P0 BRA `(.L_x_32) ;  /* 0xfffffffc00f08947 */ /* 0x004fea000383ffff */
[----:B------:R-:W-:Y:S05]  /*8720*/  BRA `(.L_x_105) ;  /* 0xffffff94006c7947 */ /* 0x000fea000383ffff */
.L_x_36:
[----:B----4-:R-:W-:-:S07]  /*8730*/  MOV R0, UR5 ;  /* 0x0000000500007c02 */ /* 0x010fce0008000f00 */
.L_x_106:
[----:B-1----:R1:W2:Y:S02]  /*8740*/  SYNCS.PHASECHK.TRANS64.TRYWAIT P0, [R0+URZ], R3 ;  /* 0x00000003000075a7 */ /* 0x0022a400080011ff */
[----:B--2---:R-:W-:Y:S05]  /*8750*/  @!P0 NANOSLEEP.SYNCS 0x989680 ;  /* 0x009896800000895d */ /* 0x004fea0003900000 */
[----:B------:R-:W2:Y:S02]  /*8760*/  @!P0 SYNCS.PHASECHK.TRANS64 P0, [R0+URZ], R3 ;  /* 0x00000003000085a7 */ /* 0x000ea400080010ff */
[----:B--2---:R-:W-:Y:S05]  /*8770*/  @!P0 BRA `(.L_x_106) ;  /* 0xfffffffc00f08947 */ /* 0x004fea000383ffff */
[----:B------:R-:W-:Y:S05]  /*8780*/  BRA `(.L_x_107) ;  /* 0xffffff9800dc7947 */ /* 0x000fea000383ffff */
.L_x_37:
[----:B----4-:R-:W-:-:S07]  /*8790*/  MOV R0, UR5 ;  /* 0x0000000500007c02 */ /* 0x010fce0008000f00 */
.L_x_108:
[----:B-1----:R1:W2:Y:S02]  /*87a0*/  SYNCS.PHASECHK.TRANS64.TRYWAIT P0, [R0+URZ], R3 ;  /* 0x00000003000075a7 */ /* 0x0022a400080011ff */
[----:B--2---:R-:W-:Y:S05]  /*87b0*/  @!P0 NANOSLEEP.SYNCS 0x989680 ;  /* 0x009896800000895d */ /* 0x004fea0003900000 */
[----:B------:R-:W2:Y:S02]  /*87c0*/  @!P0 SYNCS.PHASECHK.TRANS64 P0, [R0+URZ], R3 ;  /* 0x00000003000085a7 */ /* 0x000ea400080010ff */
[----:B--2---:R-:W-:Y:S05]  /*87d0*/  @!P0 BRA `(.L_x_108) ;  /* 0xfffffffc00f08947 */ /* 0x004fea000383ffff */
[----:B------:R-:W-:Y:S05]  /*87e0*/  BRA `(.L_x_109) ;  /* 0xffffff9800e87947 */ /* 0x000fea000383ffff */
.L_x_38:
[----:B----4-:R-:W-:-:S07]  /*87f0*/  MOV R0, UR5 ;  /* 0x0000000500007c02 */ /* 0x010fce0008000f00 */
.L_x_110:
[----:B-1----:R1:W2:Y:S02]  /*8800*/  SYNCS.PHASECHK.TRANS64.TRYWAIT P0, [R0+URZ], R3 ;  /* 0x00000003000075a7 */ /* 0x0022a400080011ff */
[----:B--2---:R-:W-:Y:S05]  /*8810*/  @!P0 NANOSLEEP.SYNCS 0x989680 ;  /* 0x009896800000895d */ /* 0x004fea0003900000 */
[----:B------:R-:W2:Y:S02]  /*8820*/  @!P0 SYNCS.PHASECHK.TRANS64 P0, [R0+URZ], R3 ;  /* 0x00000003000085a7 */ /* 0x000ea400080010ff */
[----:B--2---:R-:W-:Y:S05]  /*8830*/  @!P0 BRA `(.L_x_110) ;  /* 0xfffffffc00f08947 */ /* 0x004fea000383ffff */
[----:B------:R-:W-:Y:S05]  /*8840*/  BRA `(.L_x_111) ;  /* 0xffffff9800f47947 */ /* 0x000fea000383ffff */
.L_x_39:
[----:B----4-:R-:W-:-:S07]  /*8850*/  MOV R0, UR5 ;  /* 0x0000000500007c02 */ /* 0x010fce0008000f00 */
.L_x_112:
[----:B-1----:R1:W2:Y:S02]  /*8860*/  SYNCS.PHASECHK.TRANS64.TRYWAIT P0, [R0+URZ], R3 ;  /* 0x00000003000075a7 */ /* 0x0022a400080011ff */
[----:B--2---:R-:W-:Y:S05]  /*8870*/  @!P0 NANOSLEEP.SYNCS 0x989680 ;  /* 0x009896800000895d */ /* 0x004fea0003900000 */
[----:B------:R-:W2:Y:S02]  /*8880*/  @!P0 SYNCS.PHASECHK.TRANS64 P0, [R0+URZ], R3 ;  /* 0x00000003000085a7 */ /* 0x000ea400080010ff */
[----:B--2---:R-:W-:Y:S05]  /*8890*/  @!P0 BRA `(.L_x_112) ;  /* 0xfffffffc00f08947 */ /* 0x004fea000383ffff */
[----:B------:R-:W-:Y:S05]  /*88a0*/  BRA `(.L_x_113) ;  /* 0xffffff9c00007947 */ /* 0x000fea000383ffff */
.L_x_40:
[----:B----4-:R-:W-:-:S07]  /*88b0*/  MOV R0, UR5 ;  /* 0x0000000500007c02 */ /* 0x010fce0008000f00 */
.L_x_114:
[----:B-1----:R1:W2:Y:S02]  /*88c0*/  SYNCS.PHASECHK.TRANS64.TRYWAIT P0, [R0+URZ], R3 ;  /* 0x00000003000075a7 */ /* 0x0022a400080011ff */
[----:B--2---:R-:W-:Y:S05]  /*88d0*/  @!P0 NANOSLEEP.SYNCS 0x989680 ;  /* 0x009896800000895d */ /* 0x004fea0003900000 */
[----:B------:R-:W2:Y:S02]  /*88e0*/  @!P0 SYNCS.PHASECHK.TRANS64 P0, [R0+URZ], R3 ;  /* 0x00000003000085a7 */ /* 0x000ea400080010ff */
[----:B--2---:R-:W-:Y:S05]  /*88f0*/  @!P0 BRA `(.L_x_114) ;  /* 0xfffffffc00f08947 */ /* 0x004fea000383ffff */
[----:B------:R-:W-:Y:S05]  /*8900*/  BRA `(.L_x_115) ;  /* 0xffffff9c000c7947 */ /* 0x000fea000383ffff */
.L_x_43:
[----:B-1----:R1:W2:Y:S02]  /*8910*/  SYNCS.PHASECHK.TRANS64.TRYWAIT P0, [R0+URZ+0xe0], R5 ;  /* 0x0000e005000075a7 */ /* 0x0022a400080011ff */
[----:B--2---:R-:W-:Y:S05]  /*8920*/  @!P0 NANOSLEEP.SYNCS 0x989680 ;  /* 0x009896800000895d */ /* 0x004fea0003900000 */
[----:B------:R-:W2:Y:S02]  /*8930*/  @!P0 SYNCS.PHASECHK.TRANS64 P0, [R0+URZ+0xe0], R5 ;  /* 0x0000e005000085a7 */ /* 0x000ea400080010ff */
[----:B--2---:R-:W-:Y:S05]  /*8940*/  @!P0 BRA `(.L_x_43) ;  /* 0xfffffffc00f08947 */ /* 0x004fea000383ffff */
[----:B------:R-:W-:Y:S05]  /*8950*/  BRA `(.L_x_116) ;  /* 0xffffff9c00687947 */ /* 0x000fea000383ffff */
.L_x_44:
[----:B------:R-:W-:-:S07]  /*8960*/  MOV R0, UR5 ;  /* 0x0000000500007c02 */ /* 0x000fce0008000f00 */
.L_x_117:
[----:B-1----:R1:W2:Y:S02]  /*8970*/  SYNCS.PHASECHK.TRANS64.TRYWAIT P0, [R0+URZ+0x90], R5 ;  /* 0x00009005000075a7 */ /* 0x0022a400080011ff */
[----:B--2---:R-:W-:Y:S05]  /*8980*/  @!P0 NANOSLEEP.SYNCS 0x989680 ;  /* 0x009896800000895d */ /* 0x004fea0003900000 */
[----:B------:R-:W2:Y:S02]  /*8990*/  @!P0 SYNCS.PHASECHK.TRANS64 P0, [R0+URZ+0x90], R5 ;  /* 0x00009005000085a7 */ /* 0x000ea400080010ff */
[----:B--2---:R-:W-:Y:S05]  /*89a0*/  @!P0 BRA `(.L_x_117) ;  /* 0xfffffffc00f08947 */ /* 0x004fea000383ffff */
[----:B------:R-:W-:Y:S05]  /*89b0*/  BRA `(.L_x_118) ;  /* 0xffffff9c00787947 */ /* 0x000fea000383ffff */
.L_x_45:
[----:B-1----:R1:W2:Y:S02]  /*89c0*/  SYNCS.PHASECHK.TRANS64.TRYWAIT P1, [R0+URZ+0x80], R5 ;  /* 0x00008005000075a7 */ /* 0x0022a400080211ff */
[----:B--2---:R-:W-:Y:S05]  /*89d0*/  @!P1 NANOSLEEP.SYNCS 0x989680 ;  /* 0x009896800000995d */ /* 0x004fea0003900000 */
[----:B------:R-:W2:Y:S02]  /*89e0*/  @!P1 SYNCS.PHASECHK.TRANS64 P1, [R0+URZ+0x80], R5 ;  /* 0x00008005000095a7 */ /* 0x000ea400080210ff */
[----:B--2---:R-:W-:Y:S05]  /*89f0*/  @!P1 BRA `(.L_x_45) ;  /* 0xfffffffc00f09947 */ /* 0x004fea000383ffff */
[----:B------:R-:W-:Y:S05]  /*8a00*/  BRA `(.L_x_119) ;  /* 0xffffff9c00a87947 */ /* 0x000fea000383ffff */
.L_x_48:
[----:B------:R-:W-:-:S07]  /*8a10*/  MOV R0, UR5 ;  /* 0x0000000500007c02 */ /* 0x000fce0008000f00 */
.L_x_120:
[----:B-1----:R1:W2:Y:S02]  /*8a20*/  SYNCS.PHASECHK.TRANS64.TRYWAIT P0, [R0+URZ+0x90], R3 ;  /* 0x00009003000075a7 */ /* 0x0022a400080011ff */
[----:B--2---:R-:W-:Y:S05]  /*8a30*/  @!P0 NANOSLEEP.SYNCS 0x989680 ;  /* 0x009896800000895d */ /* 0x004fea0003900000 */
[----:B------:R-:W2:Y:S02]  /*8a40*/  @!P0 SYNCS.PHASECHK.TRANS64 P0, [R0+URZ+0x90], R3 ;  /* 0x00009003000085a7 */ /* 0x000ea400080010ff */
[----:B--2---:R-:W-:Y:S05]  /*8a50*/  @!P0 BRA `(.L_x_120) ;  /* 0xfffffffc00f08947 */ /* 0x004fea000383ffff */
[----:B------:R-:W-:Y:S05]  /*8a60*/  BRA `(.L_x_47) ;  /* 0xffffff9c00fc7947 */ /* 0x000fea000383ffff */
.L_x_55:
[----:B-1----:R1:W2:Y:S02]  /*8a70*/  SYNCS.PHASECHK.TRANS64.TRYWAIT P1, [R0+URZ+0x80], R5 ;  /* 0x00008005000075a7 */ /* 0x0022a400080211ff */
[----:B--2---:R-:W-:Y:S05]  /*8a80*/  @!P1 NANOSLEEP.SYNCS 0x989680 ;  /* 0x009896800000995d */ /* 0x004fea0003900000 */
[----:B------:R-:W2:Y:S02]  /*8a90*/  @!P1 SYNCS.PHASECHK.TRANS64 P1, [R0+URZ+0x80], R5 ;  /* 0x00008005000095a7 */ /* 0x000ea400080210ff */
[----:B--2---:R-:W-:Y:S05]  /*8aa0*/  @!P1 BRA `(.L_x_55) ;  /* 0xfffffffc00f09947 */ /* 0x004fea000383ffff */
[----:B------:R-:W-:Y:S05]  /*8ab0*/  BRA `(.L_x_121) ;  /* 0xffffffa4006c7947 */ /* 0x000fea000383ffff */
.L_x_56:
[----:B------:R-:W-:-:S07]  /*8ac0*/  MOV R3, UR14 ;  /* 0x0000000e00037c02 */ /* 0x000fce0008000f00 */
.L_x_122:
[----:B-1----:R1:W2:Y:S02]  /*8ad0*/  SYNCS.PHASECHK.TRANS64.TRYWAIT P0, [R3+URZ+0xc0], R0 ;  /* 0x0000c000030075a7 */ /* 0x0022a400080011ff */
[----:B--2---:R-:W-:Y:S05]  /*8ae0*/  @!P0 NANOSLEEP.SYNCS 0x989680 ;  /* 0x009896800000895d */ /* 0x004fea0003900000 */
[----:B------:R-:W2:Y:S02]  /*8af0*/  @!P0 SYNCS.PHASECHK.TRANS64 P0, [R3+URZ+0xc0], R0 ;  /* 0x0000c000030085a7 */ /* 0x000ea400080010ff */
[----:B--2---:R-:W-:Y:S05]  /*8b00*/  @!P0 BRA `(.L_x_122) ;  /* 0xfffffffc00f08947 */ /* 0x004fea000383ffff */
[----:B------:R-:W-:Y:S05]  /*8b10*/  BRA `(.L_x_123) ;  /* 0xffffffa400b87947 */ /* 0x000fea000383ffff */
.L_x_59:
[----:B------:R-:W-:Y:S07]  /*8b20*/  MOV R0, UR7 ;  /* 0x0000000700007c02 */ /* 0x000fee0008000f00 */
.L_x_124:
[----:B-1----:R1:W2:Y:S02]  /*8b30*/  SYNCS.PHASECHK.TRANS64.TRYWAIT P0, [R0+URZ], R3 ;  /* 0x00000003000075a7 */ /* 0x0022a400080011ff */
[----:B--2---:R-:W-:Y:S05]  /*8b40*/  @!P0 NANOSLEEP.SYNCS 0x989680 ;  /* 0x009896800000895d */ /* 0x004fea0003900000 */
[----:B------:R-:W2:Y:S02]  /*8b50*/  @!P0 SYNCS.PHASECHK.TRANS64 P0, [R0+URZ], R3 ;  /* 0x00000003000085a7 */ /* 0x000ea400080010ff */
[----:B--2---:R-:W-:Y:S05]  /*8b60*/  @!P0 BRA `(.L_x_124) ;  /* 0xfffffffc00f08947 */ /* 0x004fea000383ffff */
[----:B------:R-:W-:Y:S05]  /*8b70*/  BRA `(.L_x_58) ;  /* 0xffffffa400d47947 */ /* 0x000fea000383ffff */
.L_x_62:
[----:B------:R-:W-:-:S07]  /*8b80*/  MOV R0, UR5 ;  /* 0x0000000500007c02 */ /* 0x000fce0008000f00 */
.L_x_125:
[----:B--2---:R2:W3:Y:S02]  /*8b90*/  SYNCS.PHASECHK.TRANS64.TRYWAIT P0, [R0+URZ], R3 ;  /* 0x00000003000075a7 */ /* 0x0044e400080011ff */
[----:B---3--:R-:W-:Y:S05]  /*8ba0*/  @!P0 NANOSLEEP.SYNCS 0x989680 ;  /* 0x009896800000895d */ /* 0x008fea0003900000 */
[----:B------:R-:W3:Y:S02]  /*8bb0*/  @!P0 SYNCS.PHASECHK.TRANS64 P0, [R0+URZ], R3 ;  /* 0x00000003000085a7 */ /* 0x000ee400080010ff */
[----:B---3--:R-:W-:Y:S05]  /*8bc0*/  @!P0 BRA `(.L_x_125) ;  /* 0xfffffffc00f08947 */ /* 0x008fea000383ffff */
[----:B------:R-:W-:Y:S05]  /*8bd0*/  BRA `(.L_x_126) ;  /* 0xffffffa800b07947 */ /* 0x000fea000383ffff */
.L_x_63:
[----:B------:R-:W-:-:S07]  /*8be0*/  MOV R0, UR5 ;  /* 0x0000000500007c02 */ /* 0x000fce0008000f00 */
.L_x_127:
[----:B--2---:R2:W3:Y:S02]  /*8bf0*/  SYNCS.PHASECHK.TRANS64.TRYWAIT P0, [R0+URZ], R3 ;  /* 0x00000003000075a7 */ /* 0x0044e400080011ff */
[----:B---3--:R-:W-:Y:S05]  /*8c00*/  @!P0 NANOSLEEP.SYNCS 0x989680 ;  /* 0x009896800000895d */ /* 0x008fea0003900000 */
[----:B------:R-:W3:Y:S02]  /*8c10*/  @!P0 SYNCS.PHASECHK.TRANS64 P0, [R0+URZ], R3 ;  /* 0x00000003000085a7 */ /* 0x000ee400080010ff */
[----:B---3--:R-:W-:Y:S05]  /*8c20*/  @!P0 BRA `(.L_x_127) ;  /* 0xfffffffc00f08947 */ /* 0x008fea000383ffff */
[----:B------:R-:W-:Y:S05]  /*8c30*/  BRA `(.L_x_128) ;  /* 0xffffffa800bc7947 */ /* 0x000fea000383ffff */
.L_x_64:
[----:B------:R-:W-:-:S07]  /*8c40*/  MOV R0, UR5 ;  /* 0x0000000500007c02 */ /* 0x000fce0008000f00 */
.L_x_129:
[----:B--2---:R2:W3:Y:S02]  /*8c50*/  SYNCS.PHASECHK.TRANS64.TRYWAIT P0, [R0+URZ], R3 ;  /* 0x00000003000075a7 */ /* 0x0044e400080011ff */
[----:B---3--:R-:W-:Y:S05]  /*8c60*/  @!P0 NANOSLEEP.SYNCS 0x989680 ;  /* 0x009896800000895d */ /* 0x008fea0003900000 */
[----:B------:R-:W3:Y:S02]  /*8c70*/  @!P0 SYNCS.PHASECHK.TRANS64 P0, [R0+URZ], R3 ;  /* 0x00000003000085a7 */ /* 0x000ee400080010ff */
[----:B---3--:R-:W-:Y:S05]  /*8c80*/  @!P0 BRA `(.L_x_129) ;  /* 0xfffffffc00f08947 */ /* 0x008fea000383ffff */
[----:B------:R-:W-:Y:S05]  /*8c90*/  BRA `(.L_x_130) ;  /* 0xffffffa800c87947 */ /* 0x000fea000383ffff */
.L_x_65:
[----:B------:R-:W-:-:S07]  /*8ca0*/  MOV R0, UR6 ;  /* 0x0000000600007c02 */ /* 0x000fce0008000f00 */
.L_x_131:
[----:B--2---:R2:W3:Y:S02]  /*8cb0*/  SYNCS.PHASECHK.TRANS64.TRYWAIT P0, [R0+URZ], R3 ;  /* 0x00000003000075a7 */ /* 0x0044e400080011ff */
[----:B---3--:R-:W-:Y:S05]  /*8cc0*/  @!P0 NANOSLEEP.SYNCS 0x989680 ;  /* 0x009896800000895d */ /* 0x008fea0003900000 */
[----:B------:R-:W3:Y:S02]  /*8cd0*/  @!P0 SYNCS.PHASECHK.TRANS64 P0, [R0+URZ], R3 ;  /* 0x00000003000085a7 */ /* 0x000ee400080010ff */
[----:B---3--:R-:W-:Y:S05]  /*8ce0*/  @!P0 BRA `(.L_x_131) ;  /* 0xfffffffc00f08947 */ /* 0x008fea000383ffff */
[----:B------:R-:W-:Y:S05]  /*8cf0*/  BRA `(.L_x_132) ;  /* 0xffffffa800d47947 */ /* 0x000fea000383ffff */
.L_x_70:
[----:B--2---:R2:W3:Y:S02]  /*8d00*/  SYNCS.PHASECHK.TRANS64.TRYWAIT P0, [R0+URZ+0x80], R3 ;  /* 0x00008003000075a7 */ /* 0x0044e400080011ff */
[----:B---3--:R-:W-:Y:S05]  /*8d10*/  @!P0 NANOSLEEP.SYNCS 0x989680 ;  /* 0x009896800000895d */ /* 0x008fea0003900000 */
[----:B------:R-:W3:Y:S02]  /*8d20*/  @!P0 SYNCS.PHASECHK.TRANS64 P0, [R0+URZ+0x80], R3 ;  /* 0x00008003000085a7 */ /* 0x000ee400080010ff */
[----:B---3--:R-:W-:Y:S05]  /*8d30*/  @!P0 BRA `(.L_x_70) ;  /* 0xfffffffc00f08947 */ /* 0x008fea000383ffff */
[----:B------:R-:W-:Y:S05]  /*8d40*/  BRA `(.L_x_133) ;  /* 0xffffffac00d47947 */ /* 0x000fea000383ffff */
.L_x_73:
[----:B------:R-:W-:Y:S07]  /*8d50*/  MOV R0, UR7 ;  /* 0x0000000700007c02 */ /* 0x000fee0008000f00 */
.L_x_134:
[----:B--2---:R2:W3:Y:S02]  /*8d60*/  SYNCS.PHASECHK.TRANS64.TRYWAIT P0, [R0+URZ+0x78], R3 ;  /* 0x00007803000075a7 */ /* 0x0044e400080011ff */
[----:B---3--:R-:W-:Y:S05]  /*8d70*/  @!P0 NANOSLEEP.SYNCS 0x989680 ;  /* 0x009896800000895d */ /* 0x008fea0003900000 */
[----:B------:R-:W3:Y:S02]  /*8d80*/  @!P0 SYNCS.PHASECHK.TRANS64 P0, [R0+URZ+0x78], R3 ;  /* 0x00007803000085a7 */ /* 0x000ee400080010ff */
[----:B---3--:R-:W-:Y:S05]  /*8d90*/  @!P0 BRA `(.L_x_134) ;  /* 0xfffffffc00f08947 */ /* 0x008fea000383ffff */
[----:B------:R-:W-:Y:S05]  /*8da0*/  BRA `(.L_x_72) ;  /* 0xffffffb000c07947 */ /* 0x000fea000383ffff */
.L_x_76:
[----:B------:R-:W-:Y:S07]  /*8db0*/  MOV R0, UR7 ;  /* 0x0000000700007c02 */ /* 0x000fee0008000f00 */
.L_x_135:
[----:B-1----:R1:W2:Y:S02]  /*8dc0*/  SYNCS.PHASECHK.TRANS64.TRYWAIT P2, [R0+URZ+0x68], R23 ;  /* 0x00006817000075a7 */ /* 0x0022a400080411ff */
[----:B--2---:R-:W-:Y:S05]  /*8dd0*/  @!P2 NANOSLEEP.SYNCS 0x989680 ;  /* 0x009896800000a95d */ /* 0x004fea0003900000 */
[----:B------:R-:W2:Y:S02]  /*8de0*/  @!P2 SYNCS.PHASECHK.TRANS64 P2, [R0+URZ+0x68], R23 ;  /* 0x000068170000a5a7 */ /* 0x000ea400080410ff */
[----:B--2---:R-:W-:Y:S05]  /*8df0*/  @!P2 BRA `(.L_x_135) ;  /* 0xfffffffc00f0a947 */ /* 0x004fea000383ffff */
[----:B------:R-:W-:Y:S05]  /*8e00*/  BRA `(.L_x_136) ;  /* 0xffffffb400547947 */ /* 0x000fea000383ffff */
.L_x_79:
[----:B--2---:R2:W4:Y:S02]  /*8e10*/  SYNCS.PHASECHK.TRANS64.TRYWAIT P0, [R0+URZ+0x80], R3 ;  /* 0x00008003000075a7 */ /* 0x00452400080011ff */
[----:B----4-:R-:W-:Y:S05]  /*8e20*/  @!P0 NANOSLEEP.SYNCS 0x989680 ;  /* 0x009896800000895d */ /* 0x010fea0003900000 */
[----:B------:R-:W4:Y:S02]  /*8e30*/  @!P0 SYNCS.PHASECHK.TRANS64 P0, [R0+URZ+0x80], R3 ;  /* 0x00008003000085a7 */ /* 0x000f2400080010ff */
[----:B----4-:R-:W-:Y:S05]  /*8e40*/  @!P0 BRA `(.L_x_79) ;  /* 0xfffffffc00f08947 */ /* 0x010fea000383ffff */
[----:B------:R-:W-:Y:S05]  /*8e50*/  BRA `(.L_x_137) ;  /* 0xffffffbc00707947 */ /* 0x000fea000383ffff */
.L_x_85:
[----:B------:R-:W-:Y:S07]  /*8e60*/  MOV R0, UR44 ;  /* 0x0000002c00007c02 */ /* 0x000fee0008000f00 */
.L_x_138:
[----:B-1----:R1:W2:Y:S02]  /*8e70*/  SYNCS.PHASECHK.TRANS64.TRYWAIT P0, [R0+URZ+0x60], R3 ;  /* 0x00006003000075a7 */ /* 0x0022a400080011ff */
[----:B--2---:R-:W-:Y:S05]  /*8e80*/  @!P0 NANOSLEEP.SYNCS 0x989680 ;  /* 0x009896800000895d */ /* 0x004fea0003900000 */
[----:B------:R-:W2:Y:S02]  /*8e90*/  @!P0 SYNCS.PHASECHK.TRANS64 P0, [R0+URZ+0x60], R3 ;  /* 0x00006003000085a7 */ /* 0x000ea400080010ff */
[----:B--2---:R-:W-:Y:S05]  /*8ea0*/  @!P0 BRA `(.L_x_138) ;  /* 0xfffffffc00f08947 */ /* 0x004fea000383ffff */
[----:B------:R-:W-:Y:S05]  /*8eb0*/  BRA `(.L_x_84) ;  /* 0xffffffc400ac7947 */ /* 0x000fea000383ffff */
.L_x_87:
[----:B-1----:R-:W-:Y:S07]  /*8ec0*/  MOV R3, UR48 ;  /* 0x0000003000037c02 */ /* 0x002fee0008000f00 */
.L_x_139:
[----:B-1----:R1:W3:Y:S02]  /*8ed0*/  SYNCS.PHASECHK.TRANS64.TRYWAIT P0, [R3+URZ+0xa0], R8 ;  /* 0x0000a008030075a7 */ /* 0x0022e400080011ff */
[----:B---3--:R-:W-:Y:S05]  /*8ee0*/  @!P0 NANOSLEEP.SYNCS 0x989680 ;  /* 0x009896800000895d */ /* 0x008fea0003900000 */
[----:B------:R-:W3:Y:S02]  /*8ef0*/  @!P0 SYNCS.PHASECHK.TRANS64 P0, [R3+URZ+0xa0], R8 ;  /* 0x0000a008030085a7 */ /* 0x000ee400080010ff */
[----:B---3--:R-:W-:Y:S05]  /*8f00*/  @!P0 BRA `(.L_x_139) ;  /* 0xfffffffc00f08947 */ /* 0x008fea000383ffff */
[----:B------:R-:W-:Y:S05]  /*8f10*/  BRA `(.L_x_86) ;  /* 0xffffffc8004c7947 */ /* 0x000fea000383ffff */
        .weak           $__internal_0_$__cuda_sm10x_tcgen05_guardrail_trap_col_being_dealloced_not_returned_by_alloc
        .type           $__internal_0_$__cuda_sm10x_tcgen05_guardrail_trap_col_being_dealloced_not_returned_by_alloc,@function
        .size           $__internal_0_$__cuda_sm10x_tcgen05_guardrail_trap_col_being_dealloced_not_returned_by_alloc,($__internal_1_$__cuda_sm10x_tcgen05_guardrail_trap_phase_invalid_during_alloc - $__internal_0_$__cuda_sm10x_tcgen05_guardrail_trap_col_being_dealloced_not_returned_by_alloc)
$__internal_0_$__cuda_sm10x_tcgen05_guardrail_trap_col_being_dealloced_not_returned_by_alloc:
[----:B------:R-:W-:Y:S05]  /*8f20*/  BPT.TRAP 0x1 ;  /* 0x000000040000795c */ /* 0x000fea0000300000 */
[----:B------:R-:W-:-:S04]  /*8f30*/  HFMA2 R3, -RZ, RZ, 0, 0 ;  /* 0x00000000ff037431 */ /* 0x000fc800000001ff */
[----:B------:R-:W-:Y:S05]  /*8f40*/  RET.REL.NODEC R2 `(_ZN7cutlass13device_kernelINS_4gemm6kernel13GemmUniversalIN4cute5tupleIJiiiiEEENS1_10collective13CollectiveMmaINS1_35MainloopSm100TmaUmmaWarpSpecializedILi6ELi2ELi4ENS5_IJNS4_1CILi1EEESB_SB_EEEEENS5_IJNSA_ILi64EEENSA_ILi176EEENSA_ILi128EEEEEENS_12float_e4m3_tENS5_IJlSB_lEEESI_SJ_NS4_8TiledMMAINS4_8MMA_AtomIJNS4_10MMA_TraitsINS4_19SM100_MMA_F8F6F4_SSEJSI_SI_fSE_SF_NS4_17integral_constantINS4_4UMMA5MajorELSQ_0EEESR_NSO_INSP_7ScaleInELSS_0EEEST_EEEEEENS4_6LayoutISC_NS5_IJNSA_ILi0EEESX_SX_EEEEENS5_IJNS4_10UnderscoreES10_S10_EEEEENS4_13SM90_TMA_LOADENS4_14ComposedLayoutINS4_7SwizzleILi3ELi4ELi3EEENS4_18smem_ptr_flag_bitsILi8EEENSW_INS5_IJNSA_ILi8EEESG_EEENS5_IJSG_SB_EEEEEEEvNS4_8identityES13_S1D_vS1E_EENS_8epilogue10collective18CollectiveEpilogueINS1G_23Sm100TmaWarpSpecializedILi1ELi1ELi88ELb0ELb0EEEJSH_NS5_IJNSW_ISE_SB_EENSW_ISF_SB_EEEEESI_SJ_SI_SJ_NS1G_6fusion15FusionCallbacksIS1K_NS1O_17LinearCombinationISI_fSI_fLNS_15FloatRoundStyleE2EEESH_S1N_JEEENS4_5SM1004TMEM4LOAD25SM100_TMEM_LOAD_16dp32b8xES13_NS14_INS15_ILi0ELi4ELi3EEES18_NSW_INS5_IJS19_NSA_ILi16EEEEEENS5_IJS1Z_SB_EEEEEEENS4_39AutoVectorizingCopyWithAssumedAlignmentILi128EEENS4_14SM90_TMA_STOREES23_S25_S25_EEEvvEEEEvNT_6ParamsE) ;  /* 0xffffff70022c7950 */ /* 0x000fea0003c3ffff */
        .weak           $__internal_1_$__cuda_sm10x_tcgen05_guardrail_trap_phase_invalid_during_alloc
        .type           $__internal_1_$__cuda_sm10x_tcgen05_guardrail_trap_phase_invalid_during_alloc,@function
        .size           $__internal_1_$__cuda_sm10x_tcgen05_guardrail_trap_phase_invalid_during_alloc,($__internal_2_$__cuda_sm10x_tcgen05_guardrail_trap_unallocated_columns_being_dealloced - $__internal_1_$__cuda_sm10x_tcgen05_guardrail_trap_phase_invalid_during_alloc)
$__internal_1_$__cuda_sm10x_tcgen05_guardrail_trap_phase_invalid_during_alloc:
[----:B------:R-:W-:Y:S05]  /*8f50*/  BPT.TRAP 0x1 ;  /* 0x000000040000795c */ /* 0x000fea0000300000 */
[----:B------:R-:W-:-:S04]  /*8f60*/  MOV R3, 0x0 ;  /* 0x0000000000037802 */ /* 0x000fc80000000f00 */
[----:B------:R-:W-:Y:S05]  /*8f70*/  RET.REL.NODEC R2 `(_ZN7cutlass13device_kernelINS_4gemm6kernel13GemmUniversalIN4cute5tupleIJiiiiEEENS1_10collective13CollectiveMmaINS1_35MainloopSm100TmaUmmaWarpSpecializedILi6ELi2ELi4ENS5_IJNS4_1CILi1EEESB_SB_EEEEENS5_IJNSA_ILi64EEENSA_ILi176EEENSA_ILi128EEEEEENS_12float_e4m3_tENS5_IJlSB_lEEESI_SJ_NS4_8TiledMMAINS4_8MMA_AtomIJNS4_10MMA_TraitsINS4_19SM100_MMA_F8F6F4_SSEJSI_SI_fSE_SF_NS4_17integral_constantINS4_4UMMA5MajorELSQ_0EEESR_NSO_INSP_7ScaleInELSS_0EEEST_EEEEEENS4_6LayoutISC_NS5_IJNSA_ILi0EEESX_SX_EEEEENS5_IJNS4_10UnderscoreES10_S10_EEEEENS4_13SM90_TMA_LOADENS4_14ComposedLayoutINS4_7SwizzleILi3ELi4ELi3EEENS4_18smem_ptr_flag_bitsILi8EEENSW_INS5_IJNSA_ILi8EEESG_EEENS5_IJSG_SB_EEEEEEEvNS4_8identityES13_S1D_vS1E_EENS_8epilogue10collective18CollectiveEpilogueINS1G_23Sm100TmaWarpSpecializedILi1ELi1ELi88ELb0ELb0EEEJSH_NS5_IJNSW_ISE_SB_EENSW_ISF_SB_EEEEESI_SJ_SI_SJ_NS1G_6fusion15FusionCallbacksIS1K_NS1O_17LinearCombinationISI_fSI_fLNS_15FloatRoundStyleE2EEESH_S1N_JEEENS4_5SM1004TMEM4LOAD25SM100_TMEM_LOAD_16dp32b8xES13_NS14_INS15_ILi0ELi4ELi3EEES18_NSW_INS5_IJS19_NSA_ILi16EEEEEENS5_IJS1Z_SB_EEEEEEENS4_39AutoVectorizingCopyWithAssumedAlignmentILi128EEENS4_14SM90_TMA_STOREES23_S25_S25_EEEvvEEEEvNT_6ParamsE) ;  /* 0xffffff7002207950 */ /* 0x000fea0003c3ffff */
        .weak           $__internal_2_$__cuda_sm10x_tcgen05_guardrail_trap_unallocated_columns_being_dealloced
        .type           $__internal_2_$__cuda_sm10x_tcgen05_guardrail_trap_unallocated_columns_being_dealloced,@function
        .size           $__internal_2_$__cuda_sm10x_tcgen05_guardrail_trap_unallocated_columns_being_dealloced,(.L_x_141 - $__internal_2_$__cuda_sm10x_tcgen05_guardrail_trap_unallocated_columns_being_dealloced)
$__internal_2_$__cuda_sm10x_tcgen05_guardrail_trap_unallocated_columns_being_dealloced:
[----:B------:R-:W-:Y:S05]  /*8f80*/  BPT.TRAP 0x1 ;  /* 0x000000040000795c */ /* 0x000fea0000300000 */
[----:B------:R-:W-:-:S04]  /*8f90*/  HFMA2 R3, -RZ, RZ, 0, 0 ;  /* 0x00000000ff037431 */ /* 0x000fc800000001ff */
[----:B------:R-:W-:Y:S05]  /*8fa0*/  RET.REL.NODEC R2 `(_ZN7cutlass13device_kernelINS_4gemm6kernel13GemmUniversalIN4cute5tupleIJiiiiEEENS1_10collective13CollectiveMmaINS1_35MainloopSm100TmaUmmaWarpSpecializedILi6ELi2ELi4ENS5_IJNS4_1CILi1EEESB_SB_EEEEENS5_IJNSA_ILi64EEENSA_ILi176EEENSA_ILi128EEEEEENS_12float_e4m3_tENS5_IJlSB_lEEESI_SJ_NS4_8TiledMMAINS4_8MMA_AtomIJNS4_10MMA_TraitsINS4_19SM100_MMA_F8F6F4_SSEJSI_SI_fSE_SF_NS4_17integral_constantINS4_4UMMA5MajorELSQ_0EEESR_NSO_INSP_7ScaleInELSS_0EEEST_EEEEEENS4_6LayoutISC_NS5_IJNSA_ILi0EEESX_SX_EEEEENS5_IJNS4_10UnderscoreES10_S10_EEEEENS4_13SM90_TMA_LOADENS4_14ComposedLayoutINS4_7SwizzleILi3ELi4ELi3EEENS4_18smem_ptr_flag_bitsILi8EEENSW_INS5_IJNSA_ILi8EEESG_EEENS5_IJSG_SB_EEEEEEEvNS4_8identityES13_S1D_vS1E_EENS_8epilogue10collective18CollectiveEpilogueINS1G_23Sm100TmaWarpSpecializedILi1ELi1ELi88ELb0ELb0EEEJSH_NS5_IJNSW_ISE_SB_EENSW_ISF_SB_EEEEESI_SJ_SI_SJ_NS1G_6fusion15FusionCallbacksIS1K_NS1O_17LinearCombinationISI_fSI_fLNS_15FloatRoundStyleE2EEESH_S1N_JEEENS4_5SM1004TMEM4LOAD25SM100_TMEM_LOAD_16dp32b8xES13_NS14_INS15_ILi0ELi4ELi3EEES18_NSW_INS5_IJS19_NSA_ILi16EEEEEENS5_IJS1Z_SB_EEEEEEENS4_39AutoVectorizingCopyWithAssumedAlignmentILi128EEENS4_14SM90_TMA_STOREES23_S25_S25_EEEvvEEEEvNT_6ParamsE) ;  /* 0xffffff7002147950 */ /* 0x000fea0003c3ffff */
.L_x_140:
[----:B------:R-:W-:-:S00]  /*8fb0*/  BRA `(.L_x_140) ;  /* 0xfffffffc00fc7947 */ /* 0x000fc0000383ffff */
[----:B------:R-:W-:-:S00]  /*8fc0*/  NOP ;  /* 0x0000000000007918 */ /* 0x000fc00000000000 */
        /* <DEDUP_REMOVED lines=11> */
.L_x_141:


//--------------------- .nv.global.init           --------------------------
	.section	.nv.global.init,"aw",@progbits
.nv.global.init:
	.type		$str$26,@object
	.size		$str$26,($str$25 - $str$26)
$str$26:
        /*0000*/ 	.byte	0x2f, 0x74, 0x6d, 0x70, 0x2f, 0x63, 0x75, 0x74, 0x6c, 0x61, 0x73, 0x73, 0x5f, 0x73, 0x77, 0x65
        /*0010*/ 	.byte	0x65, 0x70, 0x5f, 0x73, 0x72, 0x63, 0x2f, 0x69, 0x6e, 0x63, 0x6c, 0x75, 0x64, 0x65, 0x2f, 0x63
        /*0020*/ 	.byte	0x75, 0x74, 0x65, 0x2f, 0x61, 0x74, 0x6f, 0x6d, 0x2f, 0x63, 0x6f, 0x70, 0x79, 0x5f, 0x74, 0x72
        /*0030*/ 	.byte	0x61, 0x69, 0x74, 0x73, 0x5f, 0x73, 0x6d, 0x31, 0x30, 0x30, 0x2e, 0x68, 0x70, 0x70, 0x00
	.type		$str$25,@object
	.size		$str$25,(__unnamed_1 - $str$25)
$str$25:
        /*003f*/ 	.byte	0x28, 0x28, 0x75, 0x69, 0x6e, 0x74, 0x33, 0x32, 0x5f, 0x74, 0x28, 0x74, 0x68, 0x72, 0x65, 0x61
        /*004f*/ 	.byte	0x64, 0x49, 0x64, 0x78, 0x2e, 0x78, 0x29, 0x20, 0x2f, 0x20, 0x33, 0x32, 0x29, 0x20, 0x25, 0x20
        /*005f*/ 	.byte	0x34, 0x29, 0x20, 0x3d, 0x3d, 0x20, 0x28, 0x28, 0x28, 0x74, 0x6d, 0x65, 0x6d, 0x5f, 0x61, 0x64
        /*006f*/ 	.byte	0x64, 0x72, 0x20, 0x3e, 0x3e, 0x20, 0x31, 0x36, 0x29, 0x20, 0x2f, 0x20, 0x33, 0x32, 0x29, 0x20
        /*007f*/ 	.byte	0x25, 0x20, 0x34, 0x29, 0x00
	.type		__unnamed_1,@object
	.size		__unnamed_1,(.L_1 - __unnamed_1)
__unnamed_1:
        /*0084*/ 	.byte	0x63, 0x6f, 0x6e, 0x73, 0x74, 0x65, 0x78, 0x70, 0x72, 0x20, 0x76, 0x6f, 0x69, 0x64, 0x20, 0x63
        /* <DEDUP_REMOVED lines=36> */
        /*02d4*/ 	.byte	0x3c, 0x30, 0x3e, 0x3e, 0x3e, 0x3e, 0x5d, 0x00
.L_1:


//--------------------- .nv.shared._ZN7cutlass13device_kernelINS_4gemm6kernel13GemmUniversalIN4cute5tupleIJiiiiEEENS1_10collective13CollectiveMmaINS1_35MainloopSm100TmaUmmaWarpSpecializedILi6ELi2ELi4ENS5_IJNS4_1CILi1EEESB_SB_EEEEENS5_IJNSA_ILi64EEENSA_ILi176EEENSA_ILi128EEEEEENS_12float_e4m3_tENS5_IJlSB_lEEESI_SJ_NS4_8TiledMMAINS4_8MMA_AtomIJNS4_10MMA_TraitsINS4_19SM100_MMA_F8F6F4_SSEJSI_SI_fSE_SF_NS4_17integral_constantINS4_4UMMA5MajorELSQ_0EEESR_NSO_INSP_7ScaleInELSS_0EEEST_EEEEEENS4_6LayoutISC_NS5_IJNSA_ILi0EEESX_SX_EEEEENS5_IJNS4_10UnderscoreES10_S10_EEEEENS4_13SM90_TMA_LOADENS4_14ComposedLayoutINS4_7SwizzleILi3ELi4ELi3EEENS4_18smem_ptr_flag_bitsILi8EEENSW_INS5_IJNSA_ILi8EEESG_EEENS5_IJSG_SB_EEEEEEEvNS4_8identityES13_S1D_vS1E_EENS_8epilogue10collective18CollectiveEpilogueINS1G_23Sm100TmaWarpSpecializedILi1ELi1ELi88ELb0ELb0EEEJSH_NS5_IJNSW_ISE_SB_EENSW_ISF_SB_EEEEESI_SJ_SI_SJ_NS1G_6fusion15FusionCallbacksIS1K_NS1O_17LinearCombinationISI_fSI_fLNS_15FloatRoundStyleE2EEESH_S1N_JEEENS4_5SM1004TMEM4LOAD25SM100_TMEM_LOAD_16dp32b8xES13_NS14_INS15_ILi0ELi4ELi3EEES18_NSW_INS5_IJS19_NSA_ILi16EEEEEENS5_IJS1Z_SB_EEEEEEENS4_39AutoVectorizingCopyWithAssumedAlignmentILi128EEENS4_14SM90_TMA_STOREES23_S25_S25_EEEvvEEEEvNT_6ParamsE --------------------------
	.section	.nv.shared._ZN7cutlass13device_kernelINS_4gemm6kernel13GemmUniversalIN4cute5tupleIJiiiiEEENS1_10collective13CollectiveMmaINS1_35MainloopSm100TmaUmmaWarpSpecializedILi6ELi2ELi4ENS5_IJNS4_1CILi1EEESB_SB_EEEEENS5_IJNSA_ILi64EEENSA_ILi176EEENSA_ILi128EEEEEENS_12float_e4m3_tENS5_IJlSB_lEEESI_SJ_NS4_8TiledMMAINS4_8MMA_AtomIJNS4_10MMA_TraitsINS4_19SM100_MMA_F8F6F4_SSEJSI_SI_fSE_SF_NS4_17integral_constantINS4_4UMMA5MajorELSQ_0EEESR_NSO_INSP_7ScaleInELSS_0EEEST_EEEEEENS4_6LayoutISC_NS5_IJNSA_ILi0EEESX_SX_EEEEENS5_IJNS4_10UnderscoreES10_S10_EEEEENS4_13SM90_TMA_LOADENS4_14ComposedLayoutINS4_7SwizzleILi3ELi4ELi3EEENS4_18smem_ptr_flag_bitsILi8EEENSW_INS5_IJNSA_ILi8EEESG_EEENS5_IJSG_SB_EEEEEEEvNS4_8identityES13_S1D_vS1E_EENS_8epilogue10collective18CollectiveEpilogueINS1G_23Sm100TmaWarpSpecializedILi1ELi1ELi88ELb0ELb0EEEJSH_NS5_IJNSW_ISE_SB_EENSW_ISF_SB_EEEEESI_SJ_SI_SJ_NS1G_6fusion15FusionCallbacksIS1K_NS1O_17LinearCombinationISI_fSI_fLNS_15FloatRoundStyleE2EEESH_S1N_JEEENS4_5SM1004TMEM4LOAD25SM100_TMEM_LOAD_16dp32b8xES13_NS14_INS15_ILi0ELi4ELi3EEES18_NSW_INS5_IJS19_NSA_ILi16EEEEEENS5_IJS1Z_SB_EEEEEEENS4_39AutoVectorizingCopyWithAssumedAlignmentILi128EEENS4_14SM90_TMA_STOREES23_S25_S25_EEEvvEEEEvNT_6ParamsE,"aw",@nobits
	.sectionflags	@""
	.align	16
	.zero		1024


//--------------------- .nv.shared.reserved.0     --------------------------
	.section	.nv.shared.reserved.0,"aw",@nobits
	.weak		__nv_reservedSMEM_offset_0_alias
	.size		__nv_reservedSMEM_offset_0_alias, 0, 64
	.other		__nv_reservedSMEM_offset_0_alias,@"STO_CUDA_RESERVED_SHARED STV_DEFAULT"
__nv_reservedSMEM_offset_0_alias:
	.zero		0
.nv.shared.reserved.0:
	.zero		64
	.weak		__nv_reservedSMEM_tcgen05_partition
	.type		__nv_reservedSMEM_tcgen05_partition,@object
	.size		__nv_reservedSMEM_tcgen05_partition,(.L_0 - __nv_reservedSMEM_tcgen05_partition)
__nv_reservedSMEM_tcgen05_partition:
	.zero		32
.L_0:


//--------------------- .nv.global                --------------------------
	.section	.nv.global,"aw",@nobits
.nv.global:
	.type		_ZN40_INTERNAL_f89a2131_4_k_cu_5bee61aa_167234cute1_E,@object
	.size		_ZN40_INTERNAL_f89a2131_4_k_cu_5bee61aa_167234cute1_E,(_ZN40_INTERNAL_f89a2131_4_k_cu_5bee61aa_167234cuda3std3__45__cpo6cbeginE - _ZN40_INTERNAL_f89a2131_4_k_cu_5bee61aa_167234cute1_E)
_ZN40_INTERNAL_f89a2131_4_k_cu_5bee61aa_167234cute1_E:
	.zero		1
	.type		_ZN40_INTERNAL_f89a2131_4_k_cu_5bee61aa_167234cuda3std3__45__cpo6cbeginE,@object
	.size		_ZN40_INTERNAL_f89a2131_4_k_cu_5bee61aa_167234cuda3std3__45__cpo6cbeginE,(_ZN40_INTERNAL_f89a2131_4_k_cu_5bee61aa_167234cuda3std3__48in_placeE - _ZN40_INTERNAL_f89a2131_4_k_cu_5bee61aa_167234cuda3std3__45__cpo6cbeginE)
_ZN40_INTERNAL_f89a2131_4_k_cu_5bee61aa_167234cuda3std3__45__cpo6cbeginE:
	.zero		1
	.type		_ZN40_INTERNAL_f89a2131_4_k_cu_5bee61aa_167234cuda3std3__48in_placeE,@object
	.size		_ZN40_INTERNAL_f89a2131_4_k_cu_5bee61aa_167234cuda3std3__48in_placeE,(_ZN40_INTERNAL_f89a2131_4_k_cu_5bee61aa_167234cuda3std6ranges3__45__cpo9iter_moveE - _ZN40_INTERNAL_f89a2131_4_k_cu_5bee61aa_167234cuda3std3__48in_placeE)
_ZN40_INTERNAL_f89a2131_4_k_cu_5bee61aa_167234cuda3std3__48in_placeE:
	.zero		1
	.type		_ZN40_INTERNAL_f89a2131_4_k_cu_5bee61aa_167234cuda3std6ranges3__45__cpo9iter_moveE,@object
	.size		_ZN40_INTERNAL_f89a2131_4_k_cu_5bee61aa_167234cuda3std6ranges3__45__cpo9iter_moveE,(_ZN40_INTERNAL_f89a2131_4_k_cu_5bee61aa_167234cuda3std3__45__cpo5beginE - _ZN40_INTERNAL_f89a2131_4_k_cu_5bee61aa_167234cuda3std6ranges3__45__cpo9iter_moveE)
_ZN40_INTERNAL_f89a2131_4_k_cu_5bee61aa_167234cuda3std6ranges3__45__cpo9iter_moveE:
	.zero		1
	.type		_ZN40_INTERNAL_f89a2131_4_k_cu_5bee61aa_167234cuda3std3__45__cpo5beginE,@object
	.size		_ZN40_INTERNAL_f89a2131_4_k_cu_5bee61aa_167234cuda3std3__45__cpo5beginE,(_ZN40_INTERNAL_f89a2131_4_k_cu_5bee61aa_167234cuda3std3__442_GLOBAL__N__f89a2131_4_k_cu_5bee61aa_167236ignoreE - _ZN40_INTERNAL_f89a2131_4_k_cu_5bee61aa_167234cuda3std3__45__cpo5beginE)
_ZN40_INTERNAL_f89a2131_4_k_cu_5bee61aa_167234cuda3std3__45__cpo5beginE:
	.zero		1
	.type		_ZN40_INTERNAL_f89a2131_4_k_cu_5bee61aa_167234cuda3std3__442_GLOBAL__N__f89a2131_4_k_cu_5bee61aa_167236ignoreE,@object
	.size		_ZN40_INTERNAL_f89a2131_4_k_cu_5bee61aa_167234cuda3std3__442_GLOBAL__N__f89a2131_4_k_cu_5bee61aa_167236ignoreE,(_ZN40_INTERNAL_f89a2131_4_k_cu_5bee61aa_167234cute7productE - _ZN40_INTERNAL_f89a2131_4_k_cu_5bee61aa_167234cuda3std3__442_GLOBAL__N__f89a2131_4_k_cu_5bee61aa_167236ignoreE)
_ZN40_INTERNAL_f89a2131_4_k_cu_5bee61aa_167234cuda3std3__442_GLOBAL__N__f89a2131_4_k_cu_5bee61aa_167236ignoreE:
	.zero		1
	.type		_ZN40_INTERNAL_f89a2131_4_k_cu_5bee61aa_167234cute7productE,@object
	.size		_ZN40_INTERNAL_f89a2131_4_k_cu_5bee61aa_167234cute7productE,(_ZN40_INTERNAL_f89a2131_4_k_cu_5bee61aa_167234cuda3std3__45__cpo3endE - _ZN40_INTERNAL_f89a2131_4_k_cu_5bee61aa_167234cute7productE)
_ZN40_INTERNAL_f89a2131_4_k_cu_5bee61aa_167234cute7productE:
	.zero		1
	.type		_ZN40_INTERNAL_f89a2131_4_k_cu_5bee61aa_167234cuda3std3__45__cpo3endE,@object
	.size		_ZN40_INTERNAL_f89a2131_4_k_cu_5bee61aa_167234cuda3std3__45__cpo3endE,(_ZN40_INTERNAL_f89a2131_4_k_cu_5bee61aa_167234cuda3std3__419piecewise_constructE - _ZN40_INTERNAL_f89a2131_4_k_cu_5bee61aa_167234cuda3std3__45__cpo3endE)
_ZN40_INTERNAL_f89a2131_4_k_cu_5bee61aa_167234cuda3std3__45__cpo3endE:
	.zero		1
	.type		_ZN40_INTERNAL_f89a2131_4_k_cu_5bee61aa_167234cuda3std3__419piecewise_constructE,@object
	.size		_ZN40_INTERNAL_f89a2131_4_k_cu_5bee61aa_167234cuda3std3__419piecewise_constructE,(_ZN40_INTERNAL_f89a2131_4_k_cu_5bee61aa_167234cuda3std3__45__cpo4cendE - _ZN40_INTERNAL_f89a2131_4_k_cu_5bee61aa_167234cuda3std3__419piecewise_constructE)
_ZN40_INTERNAL_f89a2131_4_k_cu_5bee61aa_167234cuda3std3__419piecewise_constructE:
	.zero		1
	.type		_ZN40_INTERNAL_f89a2131_4_k_cu_5bee61aa_167234cuda3std3__45__cpo4cendE,@object
	.size		_ZN40_INTERNAL_f89a2131_4_k_cu_5bee61aa_167234cuda3std3__45__cpo4cendE,(_ZN40_INTERNAL_f89a2131_4_k_cu_5bee61aa_167234cuda3std6ranges3__45__cpo4swapE - _ZN40_INTERNAL_f89a2131_4_k_cu_5bee61aa_167234cuda3std3__45__cpo4cendE)
_ZN40_INTERNAL_f89a2131_4_k_cu_5bee61aa_167234cuda3std3__45__cpo4cendE:
	.zero		1
	.type		_ZN40_INTERNAL_f89a2131_4_k_cu_5bee61aa_167234cuda3std6ranges3__45__cpo4swapE,@object
	.size		_ZN40_INTERNAL_f89a2131_4_k_cu_5bee61aa_167234cuda3std6ranges3__45__cpo4swapE,(.L_9 - _ZN40_INTERNAL_f89a2131_4_k_cu_5bee61aa_167234cuda3std6ranges3__45__cpo4swapE)
_ZN40_INTERNAL_f89a2131_4_k_cu_5bee61aa_167234cuda3std6ranges3__45__cpo4swapE:
	.zero		1
.L_9:


//--------------------- .nv.constant0._ZN7cutlass13device_kernelINS_4gemm6kernel13GemmUniversalIN4cute5tupleIJiiiiEEENS1_10collective13CollectiveMmaINS1_35MainloopSm100TmaUmmaWarpSpecializedILi6ELi2ELi4ENS5_IJNS4_1CILi1EEESB_SB_EEEEENS5_IJNSA_ILi64EEENSA_ILi176EEENSA_ILi128EEEEEENS_12float_e4m3_tENS5_IJlSB_lEEESI_SJ_NS4_8TiledMMAINS4_8MMA_AtomIJNS4_10MMA_TraitsINS4_19SM100_MMA_F8F6F4_SSEJSI_SI_fSE_SF_NS4_17integral_constantINS4_4UMMA5MajorELSQ_0EEESR_NSO_INSP_7ScaleInELSS_0EEEST_EEEEEENS4_6LayoutISC_NS5_IJNSA_ILi0EEESX_SX_EEEEENS5_IJNS4_10UnderscoreES10_S10_EEEEENS4_13SM90_TMA_LOADENS4_14ComposedLayoutINS4_7SwizzleILi3ELi4ELi3EEENS4_18smem_ptr_flag_bitsILi8EEENSW_INS5_IJNSA_ILi8EEESG_EEENS5_IJSG_SB_EEEEEEEvNS4_8identityES13_S1D_vS1E_EENS_8epilogue10collective18CollectiveEpilogueINS1G_23Sm100TmaWarpSpecializedILi1ELi1ELi88ELb0ELb0EEEJSH_NS5_IJNSW_ISE_SB_EENSW_ISF_SB_EEEEESI_SJ_SI_SJ_NS1G_6fusion15FusionCallbacksIS1K_NS1O_17LinearCombinationISI_fSI_fLNS_15FloatRoundStyleE2EEESH_S1N_JEEENS4_5SM1004TMEM4LOAD25SM100_TMEM_LOAD_16dp32b8xES13_NS14_INS15_ILi0ELi4ELi3EEES18_NSW_INS5_IJS19_NSA_ILi16EEEEEENS5_IJS1Z_SB_EEEEEEENS4_39AutoVectorizingCopyWithAssumedAlignmentILi128EEENS4_14SM90_TMA_STOREES23_S25_S25_EEEvvEEEEvNT_6ParamsE --------------------------
	.section	.nv.constant0._ZN7cutlass13device_kernelINS_4gemm6kernel13GemmUniversalIN4cute5tupleIJiiiiEEENS1_10collective13CollectiveMmaINS1_35MainloopSm100TmaUmmaWarpSpecializedILi6ELi2ELi4ENS5_IJNS4_1CILi1EEESB_SB_EEEEENS5_IJNSA_ILi64EEENSA_ILi176EEENSA_ILi128EEEEEENS_12float_e4m3_tENS5_IJlSB_lEEESI_SJ_NS4_8TiledMMAINS4_8MMA_AtomIJNS4_10MMA_TraitsINS4_19SM100_MMA_F8F6F4_SSEJSI_SI_fSE_SF_NS4_17integral_constantINS4_4UMMA5MajorELSQ_0EEESR_NSO_INSP_7ScaleInELSS_0EEEST_EEEEEENS4_6LayoutISC_NS5_IJNSA_ILi0EEESX_SX_EEEEENS5_IJNS4_10UnderscoreES10_S10_EEEEENS4_13SM90_TMA_LOADENS4_14ComposedLayoutINS4_7SwizzleILi3ELi4ELi3EEENS4_18smem_ptr_flag_bitsILi8EEENSW_INS5_IJNSA_ILi8EEESG_EEENS5_IJSG_SB_EEEEEEEvNS4_8identityES13_S1D_vS1E_EENS_8epilogue10collective18CollectiveEpilogueINS1G_23Sm100TmaWarpSpecializedILi1ELi1ELi88ELb0ELb0EEEJSH_NS5_IJNSW_ISE_SB_EENSW_ISF_SB_EEEEESI_SJ_SI_SJ_NS1G_6fusion15FusionCallbacksIS1K_NS1O_17LinearCombinationISI_fSI_fLNS_15FloatRoundStyleE2EEESH_S1N_JEEENS4_5SM1004TMEM4LOAD25SM100_TMEM_LOAD_16dp32b8xES13_NS14_INS15_ILi0ELi4ELi3EEES18_NSW_INS5_IJS19_NSA_ILi16EEEEEENS5_IJS1Z_SB_EEEEEEENS4_39AutoVectorizingCopyWithAssumedAlignmentILi128EEENS4_14SM90_TMA_STOREES23_S25_S25_EEEvvEEEEvNT_6ParamsE,"a",@progbits
	.sectionflags	@""
	.align	4
.nv.constant0._ZN7cutlass13device_kernelINS_4gemm6kernel13GemmUniversalIN4cute5tupleIJiiiiEEENS1_10collective13CollectiveMmaINS1_35MainloopSm100TmaUmmaWarpSpecializedILi6ELi2ELi4ENS5_IJNS4_1CILi1EEESB_SB_EEEEENS5_IJNSA_ILi64EEENSA_ILi176EEENSA_ILi128EEEEEENS_12float_e4m3_tENS5_IJlSB_lEEESI_SJ_NS4_8TiledMMAINS4_8MMA_AtomIJNS4_10MMA_TraitsINS4_19SM100_MMA_F8F6F4_SSEJSI_SI_fSE_SF_NS4_17integral_constantINS4_4UMMA5MajorELSQ_0EEESR_NSO_INSP_7ScaleInELSS_0EEEST_EEEEEENS4_6LayoutISC_NS5_IJNSA_ILi0EEESX_SX_EEEEENS5_IJNS4_10UnderscoreES10_S10_EEEEENS4_13SM90_TMA_LOADENS4_14ComposedLayoutINS4_7SwizzleILi3ELi4ELi3EEENS4_18smem_ptr_flag_bitsILi8EEENSW_INS5_IJNSA_ILi8EEESG_EEENS5_IJSG_SB_EEEEEEEvNS4_8identityES13_S1D_vS1E_EENS_8epilogue10collective18CollectiveEpilogueINS1G_23Sm100TmaWarpSpecializedILi1ELi1ELi88ELb0ELb0EEEJSH_NS5_IJNSW_ISE_SB_EENSW_ISF_SB_EEEEESI_SJ_SI_SJ_NS1G_6fusion15FusionCallbacksIS1K_NS1O_17LinearCombinationISI_fSI_fLNS_15FloatRoundStyleE2EEESH_S1N_JEEENS4_5SM1004TMEM4LOAD25SM100_TMEM_LOAD_16dp32b8xES13_NS14_INS15_ILi0ELi4ELi3EEES18_NSW_INS5_IJS19_NSA_ILi16EEEEEENS5_IJS1Z_SB_EEEEEEENS4_39AutoVectorizingCopyWithAssumedAlignmentILi128EEENS4_14SM90_TMA_STOREES23_S25_S25_EEEvvEEEEvNT_6ParamsE:
	.zero		2944


//--------------------- SYMBOLS --------------------------

	.type		.nv.reservedSmem.offset0,@object
	.size		.nv.reservedSmem.offset0,0x4
	.type		.nv.reservedSmem.cap,@object
	.size		.nv.reservedSmem.cap,0x4
	.type		__assertfail,@function
